//
// Generated by NVIDIA NVVM Compiler
//
// Compiler Build ID: CL-36424714
// Cuda compilation tools, release 13.0, V13.0.88
// Based on NVVM 20.0.0
//

.version 9.0
.target sm_100
.address_size 64

	// .globl	_Z20monteCarloPiEstimatePixm
.global .align 4 .b8 precalc_xorwow_matrix[102400];
.global .align 4 .b8 precalc_xorwow_offset_matrix[102400];
.global .align 4 .b8 mrg32k3aM1[2304];
.global .align 4 .b8 mrg32k3aM2[2304];
.global .align 4 .b8 mrg32k3aM1SubSeq[2016];
.global .align 4 .b8 mrg32k3aM2SubSeq[2016];
.global .align 4 .b8 mrg32k3aM1Seq[2304];
.global .align 4 .b8 mrg32k3aM2Seq[2304];
.const .align 8 .b8 __cr_lgamma_table[72];

.visible .entry _Z20monteCarloPiEstimatePixm(
	.param .u64 .ptr .align 1 _Z20monteCarloPiEstimatePixm_param_0,
	.param .u64 _Z20monteCarloPiEstimatePixm_param_1,
	.param .u64 _Z20monteCarloPiEstimatePixm_param_2
)
{
	.local .align 8 .b8 	__local_depot0[48];
	.reg .b64 	%SP;
	.reg .b64 	%SPL;
	.reg .pred 	%p<66>;
	.reg .b32 	%r<1251>;
	.reg .b32 	%f<9>;
	.reg .b64 	%rd<29>;

	mov.u64 	%SPL, __local_depot0;
	ld.param.u64 	%rd10, [_Z20monteCarloPiEstimatePixm_param_0];
	ld.param.u64 	%rd11, [_Z20monteCarloPiEstimatePixm_param_1];
	ld.param.u64 	%rd12, [_Z20monteCarloPiEstimatePixm_param_2];
	add.u64 	%rd1, %SPL, 0;
	mov.u32 	%r569, %tid.x;
	mov.u32 	%r570, %ctaid.x;
	mov.u32 	%r1, %ntid.x;
	mad.lo.s32 	%r1248, %r570, %r1, %r569;
	cvt.u32.u64 	%r571, %rd12;
	xor.b32  	%r572, %r571, -1429050551;
	mul.lo.s32 	%r573, %r572, 1099087573;
	{ .reg .b32 tmp; mov.b64 {tmp, %r574}, %rd12; }
	xor.b32  	%r575, %r574, -136515619;
	mul.lo.s32 	%r576, %r575, -1703105765;
	add.s32 	%r577, %r573, %r576;
	add.s32 	%r1242, %r577, 6615241;
	add.s32 	%r972, %r573, 123456789;
	st.local.v2.u32 	[%rd1], {%r1242, %r972};
	xor.b32  	%r971, %r573, 362436069;
	add.s32 	%r970, %r576, 521288629;
	st.local.v2.u32 	[%rd1+8], {%r971, %r970};
	xor.b32  	%r969, %r576, 88675123;
	add.s32 	%r968, %r573, 5783321;
	st.local.v2.u32 	[%rd1+16], {%r969, %r968};
	setp.eq.s32 	%p1, %r1248, 0;
	@%p1 bra 	$L__BB0_115;
	cvt.s64.s32 	%rd28, %r1248;
	mov.b32 	%r955, 0;
$L__BB0_2:
	mov.u64 	%rd3, %rd28;
	and.b64  	%rd4, %rd3, 3;
	setp.eq.s64 	%p2, %rd4, 0;
	@%p2 bra 	$L__BB0_114;
	mul.wide.u32 	%rd14, %r955, 3200;
	mov.u64 	%rd15, precalc_xorwow_matrix;
	add.s64 	%rd5, %rd15, %rd14;
	mov.b32 	%r968, 0;
	mov.u32 	%r969, %r968;
	mov.u32 	%r970, %r968;
	mov.u32 	%r971, %r968;
	mov.u32 	%r972, %r968;
	mov.u32 	%r961, %r968;
$L__BB0_4:
	mul.wide.u32 	%rd16, %r961, 4;
	add.s64 	%rd17, %rd1, %rd16;
	ld.local.u32 	%r21, [%rd17+4];
	shl.b32 	%r22, %r961, 5;
	mov.b32 	%r967, 0;
$L__BB0_5:
	.pragma "nounroll";
	shr.u32 	%r581, %r21, %r967;
	and.b32  	%r582, %r581, 1;
	setp.eq.b32 	%p3, %r582, 1;
	not.pred 	%p4, %p3;
	add.s32 	%r583, %r22, %r967;
	mul.lo.s32 	%r584, %r583, 5;
	mul.wide.u32 	%rd18, %r584, 4;
	add.s64 	%rd6, %rd5, %rd18;
	@%p4 bra 	$L__BB0_7;
	ld.global.u32 	%r585, [%rd6];
	xor.b32  	%r972, %r972, %r585;
	ld.global.u32 	%r586, [%rd6+4];
	xor.b32  	%r971, %r971, %r586;
	ld.global.u32 	%r587, [%rd6+8];
	xor.b32  	%r970, %r970, %r587;
	ld.global.u32 	%r588, [%rd6+12];
	xor.b32  	%r969, %r969, %r588;
	ld.global.u32 	%r589, [%rd6+16];
	xor.b32  	%r968, %r968, %r589;
$L__BB0_7:
	and.b32  	%r591, %r581, 2;
	setp.eq.s32 	%p5, %r591, 0;
	@%p5 bra 	$L__BB0_9;
	ld.global.u32 	%r592, [%rd6+20];
	xor.b32  	%r972, %r972, %r592;
	ld.global.u32 	%r593, [%rd6+24];
	xor.b32  	%r971, %r971, %r593;
	ld.global.u32 	%r594, [%rd6+28];
	xor.b32  	%r970, %r970, %r594;
	ld.global.u32 	%r595, [%rd6+32];
	xor.b32  	%r969, %r969, %r595;
	ld.global.u32 	%r596, [%rd6+36];
	xor.b32  	%r968, %r968, %r596;
$L__BB0_9:
	and.b32  	%r598, %r581, 4;
	setp.eq.s32 	%p6, %r598, 0;
	@%p6 bra 	$L__BB0_11;
	ld.global.u32 	%r599, [%rd6+40];
	xor.b32  	%r972, %r972, %r599;
	ld.global.u32 	%r600, [%rd6+44];
	xor.b32  	%r971, %r971, %r600;
	ld.global.u32 	%r601, [%rd6+48];
	xor.b32  	%r970, %r970, %r601;
	ld.global.u32 	%r602, [%rd6+52];
	xor.b32  	%r969, %r969, %r602;
	ld.global.u32 	%r603, [%rd6+56];
	xor.b32  	%r968, %r968, %r603;
$L__BB0_11:
	and.b32  	%r605, %r581, 8;
	setp.eq.s32 	%p7, %r605, 0;
	@%p7 bra 	$L__BB0_13;
	ld.global.u32 	%r606, [%rd6+60];
	xor.b32  	%r972, %r972, %r606;
	ld.global.u32 	%r607, [%rd6+64];
	xor.b32  	%r971, %r971, %r607;
	ld.global.u32 	%r608, [%rd6+68];
	xor.b32  	%r970, %r970, %r608;
	ld.global.u32 	%r609, [%rd6+72];
	xor.b32  	%r969, %r969, %r609;
	ld.global.u32 	%r610, [%rd6+76];
	xor.b32  	%r968, %r968, %r610;
$L__BB0_13:
	and.b32  	%r612, %r581, 16;
	setp.eq.s32 	%p8, %r612, 0;
	@%p8 bra 	$L__BB0_15;
	ld.global.u32 	%r613, [%rd6+80];
	xor.b32  	%r972, %r972, %r613;
	ld.global.u32 	%r614, [%rd6+84];
	xor.b32  	%r971, %r971, %r614;
	ld.global.u32 	%r615, [%rd6+88];
	xor.b32  	%r970, %r970, %r615;
	ld.global.u32 	%r616, [%rd6+92];
	xor.b32  	%r969, %r969, %r616;
	ld.global.u32 	%r617, [%rd6+96];
	xor.b32  	%r968, %r968, %r617;
$L__BB0_15:
	and.b32  	%r619, %r581, 32;
	setp.eq.s32 	%p9, %r619, 0;
	@%p9 bra 	$L__BB0_17;
	ld.global.u32 	%r620, [%rd6+100];
	xor.b32  	%r972, %r972, %r620;
	ld.global.u32 	%r621, [%rd6+104];
	xor.b32  	%r971, %r971, %r621;
	ld.global.u32 	%r622, [%rd6+108];
	xor.b32  	%r970, %r970, %r622;
	ld.global.u32 	%r623, [%rd6+112];
	xor.b32  	%r969, %r969, %r623;
	ld.global.u32 	%r624, [%rd6+116];
	xor.b32  	%r968, %r968, %r624;
$L__BB0_17:
	and.b32  	%r626, %r581, 64;
	setp.eq.s32 	%p10, %r626, 0;
	@%p10 bra 	$L__BB0_19;
	ld.global.u32 	%r627, [%rd6+120];
	xor.b32  	%r972, %r972, %r627;
	ld.global.u32 	%r628, [%rd6+124];
	xor.b32  	%r971, %r971, %r628;
	ld.global.u32 	%r629, [%rd6+128];
	xor.b32  	%r970, %r970, %r629;
	ld.global.u32 	%r630, [%rd6+132];
	xor.b32  	%r969, %r969, %r630;
	ld.global.u32 	%r631, [%rd6+136];
	xor.b32  	%r968, %r968, %r631;
$L__BB0_19:
	and.b32  	%r633, %r581, 128;
	setp.eq.s32 	%p11, %r633, 0;
	@%p11 bra 	$L__BB0_21;
	ld.global.u32 	%r634, [%rd6+140];
	xor.b32  	%r972, %r972, %r634;
	ld.global.u32 	%r635, [%rd6+144];
	xor.b32  	%r971, %r971, %r635;
	ld.global.u32 	%r636, [%rd6+148];
	xor.b32  	%r970, %r970, %r636;
	ld.global.u32 	%r637, [%rd6+152];
	xor.b32  	%r969, %r969, %r637;
	ld.global.u32 	%r638, [%rd6+156];
	xor.b32  	%r968, %r968, %r638;
$L__BB0_21:
	and.b32  	%r640, %r581, 256;
	setp.eq.s32 	%p12, %r640, 0;
	@%p12 bra 	$L__BB0_23;
	ld.global.u32 	%r641, [%rd6+160];
	xor.b32  	%r972, %r972, %r641;
	ld.global.u32 	%r642, [%rd6+164];
	xor.b32  	%r971, %r971, %r642;
	ld.global.u32 	%r643, [%rd6+168];
	xor.b32  	%r970, %r970, %r643;
	ld.global.u32 	%r644, [%rd6+172];
	xor.b32  	%r969, %r969, %r644;
	ld.global.u32 	%r645, [%rd6+176];
	xor.b32  	%r968, %r968, %r645;
$L__BB0_23:
	and.b32  	%r647, %r581, 512;
	setp.eq.s32 	%p13, %r647, 0;
	@%p13 bra 	$L__BB0_25;
	ld.global.u32 	%r648, [%rd6+180];
	xor.b32  	%r972, %r972, %r648;
	ld.global.u32 	%r649, [%rd6+184];
	xor.b32  	%r971, %r971, %r649;
	ld.global.u32 	%r650, [%rd6+188];
	xor.b32  	%r970, %r970, %r650;
	ld.global.u32 	%r651, [%rd6+192];
	xor.b32  	%r969, %r969, %r651;
	ld.global.u32 	%r652, [%rd6+196];
	xor.b32  	%r968, %r968, %r652;
$L__BB0_25:
	and.b32  	%r654, %r581, 1024;
	setp.eq.s32 	%p14, %r654, 0;
	@%p14 bra 	$L__BB0_27;
	ld.global.u32 	%r655, [%rd6+200];
	xor.b32  	%r972, %r972, %r655;
	ld.global.u32 	%r656, [%rd6+204];
	xor.b32  	%r971, %r971, %r656;
	ld.global.u32 	%r657, [%rd6+208];
	xor.b32  	%r970, %r970, %r657;
	ld.global.u32 	%r658, [%rd6+212];
	xor.b32  	%r969, %r969, %r658;
	ld.global.u32 	%r659, [%rd6+216];
	xor.b32  	%r968, %r968, %r659;
$L__BB0_27:
	and.b32  	%r661, %r581, 2048;
	setp.eq.s32 	%p15, %r661, 0;
	@%p15 bra 	$L__BB0_29;
	ld.global.u32 	%r662, [%rd6+220];
	xor.b32  	%r972, %r972, %r662;
	ld.global.u32 	%r663, [%rd6+224];
	xor.b32  	%r971, %r971, %r663;
	ld.global.u32 	%r664, [%rd6+228];
	xor.b32  	%r970, %r970, %r664;
	ld.global.u32 	%r665, [%rd6+232];
	xor.b32  	%r969, %r969, %r665;
	ld.global.u32 	%r666, [%rd6+236];
	xor.b32  	%r968, %r968, %r666;
$L__BB0_29:
	and.b32  	%r668, %r581, 4096;
	setp.eq.s32 	%p16, %r668, 0;
	@%p16 bra 	$L__BB0_31;
	ld.global.u32 	%r669, [%rd6+240];
	xor.b32  	%r972, %r972, %r669;
	ld.global.u32 	%r670, [%rd6+244];
	xor.b32  	%r971, %r971, %r670;
	ld.global.u32 	%r671, [%rd6+248];
	xor.b32  	%r970, %r970, %r671;
	ld.global.u32 	%r672, [%rd6+252];
	xor.b32  	%r969, %r969, %r672;
	ld.global.u32 	%r673, [%rd6+256];
	xor.b32  	%r968, %r968, %r673;
$L__BB0_31:
	and.b32  	%r675, %r581, 8192;
	setp.eq.s32 	%p17, %r675, 0;
	@%p17 bra 	$L__BB0_33;
	ld.global.u32 	%r676, [%rd6+260];
	xor.b32  	%r972, %r972, %r676;
	ld.global.u32 	%r677, [%rd6+264];
	xor.b32  	%r971, %r971, %r677;
	ld.global.u32 	%r678, [%rd6+268];
	xor.b32  	%r970, %r970, %r678;
	ld.global.u32 	%r679, [%rd6+272];
	xor.b32  	%r969, %r969, %r679;
	ld.global.u32 	%r680, [%rd6+276];
	xor.b32  	%r968, %r968, %r680;
$L__BB0_33:
	and.b32  	%r682, %r581, 16384;
	setp.eq.s32 	%p18, %r682, 0;
	@%p18 bra 	$L__BB0_35;
	ld.global.u32 	%r683, [%rd6+280];
	xor.b32  	%r972, %r972, %r683;
	ld.global.u32 	%r684, [%rd6+284];
	xor.b32  	%r971, %r971, %r684;
	ld.global.u32 	%r685, [%rd6+288];
	xor.b32  	%r970, %r970, %r685;
	ld.global.u32 	%r686, [%rd6+292];
	xor.b32  	%r969, %r969, %r686;
	ld.global.u32 	%r687, [%rd6+296];
	xor.b32  	%r968, %r968, %r687;
$L__BB0_35:
	and.b32  	%r689, %r581, 32768;
	setp.eq.s32 	%p19, %r689, 0;
	@%p19 bra 	$L__BB0_37;
	ld.global.u32 	%r690, [%rd6+300];
	xor.b32  	%r972, %r972, %r690;
	ld.global.u32 	%r691, [%rd6+304];
	xor.b32  	%r971, %r971, %r691;
	ld.global.u32 	%r692, [%rd6+308];
	xor.b32  	%r970, %r970, %r692;
	ld.global.u32 	%r693, [%rd6+312];
	xor.b32  	%r969, %r969, %r693;
	ld.global.u32 	%r694, [%rd6+316];
	xor.b32  	%r968, %r968, %r694;
$L__BB0_37:
	add.s32 	%r967, %r967, 16;
	setp.ne.s32 	%p20, %r967, 32;
	@%p20 bra 	$L__BB0_5;
	mad.lo.s32 	%r695, %r961, -31, %r22;
	add.s32 	%r961, %r695, 1;
	setp.ne.s32 	%p21, %r961, 5;
	@%p21 bra 	$L__BB0_4;
	st.local.u32 	[%rd1+4], %r972;
	st.local.v2.u32 	[%rd1+8], {%r971, %r970};
	st.local.v2.u32 	[%rd1+16], {%r969, %r968};
	setp.eq.s64 	%p22, %rd4, 1;
	@%p22 bra 	$L__BB0_114;
	mov.b32 	%r968, 0;
	mov.u32 	%r969, %r968;
	mov.u32 	%r970, %r968;
	mov.u32 	%r971, %r968;
	mov.u32 	%r972, %r968;
	mov.u32 	%r1053, %r968;
$L__BB0_41:
	mul.wide.u32 	%rd19, %r1053, 4;
	add.s64 	%rd20, %rd1, %rd19;
	ld.local.u32 	%r197, [%rd20+4];
	shl.b32 	%r198, %r1053, 5;
	mov.b32 	%r1059, 0;
$L__BB0_42:
	.pragma "nounroll";
	shr.u32 	%r698, %r197, %r1059;
	and.b32  	%r699, %r698, 1;
	setp.eq.b32 	%p23, %r699, 1;
	not.pred 	%p24, %p23;
	add.s32 	%r700, %r198, %r1059;
	mul.lo.s32 	%r701, %r700, 5;
	mul.wide.u32 	%rd21, %r701, 4;
	add.s64 	%rd7, %rd5, %rd21;
	@%p24 bra 	$L__BB0_44;
	ld.global.u32 	%r702, [%rd7];
	xor.b32  	%r972, %r972, %r702;
	ld.global.u32 	%r703, [%rd7+4];
	xor.b32  	%r971, %r971, %r703;
	ld.global.u32 	%r704, [%rd7+8];
	xor.b32  	%r970, %r970, %r704;
	ld.global.u32 	%r705, [%rd7+12];
	xor.b32  	%r969, %r969, %r705;
	ld.global.u32 	%r706, [%rd7+16];
	xor.b32  	%r968, %r968, %r706;
$L__BB0_44:
	and.b32  	%r708, %r698, 2;
	setp.eq.s32 	%p25, %r708, 0;
	@%p25 bra 	$L__BB0_46;
	ld.global.u32 	%r709, [%rd7+20];
	xor.b32  	%r972, %r972, %r709;
	ld.global.u32 	%r710, [%rd7+24];
	xor.b32  	%r971, %r971, %r710;
	ld.global.u32 	%r711, [%rd7+28];
	xor.b32  	%r970, %r970, %r711;
	ld.global.u32 	%r712, [%rd7+32];
	xor.b32  	%r969, %r969, %r712;
	ld.global.u32 	%r713, [%rd7+36];
	xor.b32  	%r968, %r968, %r713;
$L__BB0_46:
	and.b32  	%r715, %r698, 4;
	setp.eq.s32 	%p26, %r715, 0;
	@%p26 bra 	$L__BB0_48;
	ld.global.u32 	%r716, [%rd7+40];
	xor.b32  	%r972, %r972, %r716;
	ld.global.u32 	%r717, [%rd7+44];
	xor.b32  	%r971, %r971, %r717;
	ld.global.u32 	%r718, [%rd7+48];
	xor.b32  	%r970, %r970, %r718;
	ld.global.u32 	%r719, [%rd7+52];
	xor.b32  	%r969, %r969, %r719;
	ld.global.u32 	%r720, [%rd7+56];
	xor.b32  	%r968, %r968, %r720;
$L__BB0_48:
	and.b32  	%r722, %r698, 8;
	setp.eq.s32 	%p27, %r722, 0;
	@%p27 bra 	$L__BB0_50;
	ld.global.u32 	%r723, [%rd7+60];
	xor.b32  	%r972, %r972, %r723;
	ld.global.u32 	%r724, [%rd7+64];
	xor.b32  	%r971, %r971, %r724;
	ld.global.u32 	%r725, [%rd7+68];
	xor.b32  	%r970, %r970, %r725;
	ld.global.u32 	%r726, [%rd7+72];
	xor.b32  	%r969, %r969, %r726;
	ld.global.u32 	%r727, [%rd7+76];
	xor.b32  	%r968, %r968, %r727;
$L__BB0_50:
	and.b32  	%r729, %r698, 16;
	setp.eq.s32 	%p28, %r729, 0;
	@%p28 bra 	$L__BB0_52;
	ld.global.u32 	%r730, [%rd7+80];
	xor.b32  	%r972, %r972, %r730;
	ld.global.u32 	%r731, [%rd7+84];
	xor.b32  	%r971, %r971, %r731;
	ld.global.u32 	%r732, [%rd7+88];
	xor.b32  	%r970, %r970, %r732;
	ld.global.u32 	%r733, [%rd7+92];
	xor.b32  	%r969, %r969, %r733;
	ld.global.u32 	%r734, [%rd7+96];
	xor.b32  	%r968, %r968, %r734;
$L__BB0_52:
	and.b32  	%r736, %r698, 32;
	setp.eq.s32 	%p29, %r736, 0;
	@%p29 bra 	$L__BB0_54;
	ld.global.u32 	%r737, [%rd7+100];
	xor.b32  	%r972, %r972, %r737;
	ld.global.u32 	%r738, [%rd7+104];
	xor.b32  	%r971, %r971, %r738;
	ld.global.u32 	%r739, [%rd7+108];
	xor.b32  	%r970, %r970, %r739;
	ld.global.u32 	%r740, [%rd7+112];
	xor.b32  	%r969, %r969, %r740;
	ld.global.u32 	%r741, [%rd7+116];
	xor.b32  	%r968, %r968, %r741;
$L__BB0_54:
	and.b32  	%r743, %r698, 64;
	setp.eq.s32 	%p30, %r743, 0;
	@%p30 bra 	$L__BB0_56;
	ld.global.u32 	%r744, [%rd7+120];
	xor.b32  	%r972, %r972, %r744;
	ld.global.u32 	%r745, [%rd7+124];
	xor.b32  	%r971, %r971, %r745;
	ld.global.u32 	%r746, [%rd7+128];
	xor.b32  	%r970, %r970, %r746;
	ld.global.u32 	%r747, [%rd7+132];
	xor.b32  	%r969, %r969, %r747;
	ld.global.u32 	%r748, [%rd7+136];
	xor.b32  	%r968, %r968, %r748;
$L__BB0_56:
	and.b32  	%r750, %r698, 128;
	setp.eq.s32 	%p31, %r750, 0;
	@%p31 bra 	$L__BB0_58;
	ld.global.u32 	%r751, [%rd7+140];
	xor.b32  	%r972, %r972, %r751;
	ld.global.u32 	%r752, [%rd7+144];
	xor.b32  	%r971, %r971, %r752;
	ld.global.u32 	%r753, [%rd7+148];
	xor.b32  	%r970, %r970, %r753;
	ld.global.u32 	%r754, [%rd7+152];
	xor.b32  	%r969, %r969, %r754;
	ld.global.u32 	%r755, [%rd7+156];
	xor.b32  	%r968, %r968, %r755;
$L__BB0_58:
	and.b32  	%r757, %r698, 256;
	setp.eq.s32 	%p32, %r757, 0;
	@%p32 bra 	$L__BB0_60;
	ld.global.u32 	%r758, [%rd7+160];
	xor.b32  	%r972, %r972, %r758;
	ld.global.u32 	%r759, [%rd7+164];
	xor.b32  	%r971, %r971, %r759;
	ld.global.u32 	%r760, [%rd7+168];
	xor.b32  	%r970, %r970, %r760;
	ld.global.u32 	%r761, [%rd7+172];
	xor.b32  	%r969, %r969, %r761;
	ld.global.u32 	%r762, [%rd7+176];
	xor.b32  	%r968, %r968, %r762;
$L__BB0_60:
	and.b32  	%r764, %r698, 512;
	setp.eq.s32 	%p33, %r764, 0;
	@%p33 bra 	$L__BB0_62;
	ld.global.u32 	%r765, [%rd7+180];
	xor.b32  	%r972, %r972, %r765;
	ld.global.u32 	%r766, [%rd7+184];
	xor.b32  	%r971, %r971, %r766;
	ld.global.u32 	%r767, [%rd7+188];
	xor.b32  	%r970, %r970, %r767;
	ld.global.u32 	%r768, [%rd7+192];
	xor.b32  	%r969, %r969, %r768;
	ld.global.u32 	%r769, [%rd7+196];
	xor.b32  	%r968, %r968, %r769;
$L__BB0_62:
	and.b32  	%r771, %r698, 1024;
	setp.eq.s32 	%p34, %r771, 0;
	@%p34 bra 	$L__BB0_64;
	ld.global.u32 	%r772, [%rd7+200];
	xor.b32  	%r972, %r972, %r772;
	ld.global.u32 	%r773, [%rd7+204];
	xor.b32  	%r971, %r971, %r773;
	ld.global.u32 	%r774, [%rd7+208];
	xor.b32  	%r970, %r970, %r774;
	ld.global.u32 	%r775, [%rd7+212];
	xor.b32  	%r969, %r969, %r775;
	ld.global.u32 	%r776, [%rd7+216];
	xor.b32  	%r968, %r968, %r776;
$L__BB0_64:
	and.b32  	%r778, %r698, 2048;
	setp.eq.s32 	%p35, %r778, 0;
	@%p35 bra 	$L__BB0_66;
	ld.global.u32 	%r779, [%rd7+220];
	xor.b32  	%r972, %r972, %r779;
	ld.global.u32 	%r780, [%rd7+224];
	xor.b32  	%r971, %r971, %r780;
	ld.global.u32 	%r781, [%rd7+228];
	xor.b32  	%r970, %r970, %r781;
	ld.global.u32 	%r782, [%rd7+232];
	xor.b32  	%r969, %r969, %r782;
	ld.global.u32 	%r783, [%rd7+236];
	xor.b32  	%r968, %r968, %r783;
$L__BB0_66:
	and.b32  	%r785, %r698, 4096;
	setp.eq.s32 	%p36, %r785, 0;
	@%p36 bra 	$L__BB0_68;
	ld.global.u32 	%r786, [%rd7+240];
	xor.b32  	%r972, %r972, %r786;
	ld.global.u32 	%r787, [%rd7+244];
	xor.b32  	%r971, %r971, %r787;
	ld.global.u32 	%r788, [%rd7+248];
	xor.b32  	%r970, %r970, %r788;
	ld.global.u32 	%r789, [%rd7+252];
	xor.b32  	%r969, %r969, %r789;
	ld.global.u32 	%r790, [%rd7+256];
	xor.b32  	%r968, %r968, %r790;
$L__BB0_68:
	and.b32  	%r792, %r698, 8192;
	setp.eq.s32 	%p37, %r792, 0;
	@%p37 bra 	$L__BB0_70;
	ld.global.u32 	%r793, [%rd7+260];
	xor.b32  	%r972, %r972, %r793;
	ld.global.u32 	%r794, [%rd7+264];
	xor.b32  	%r971, %r971, %r794;
	ld.global.u32 	%r795, [%rd7+268];
	xor.b32  	%r970, %r970, %r795;
	ld.global.u32 	%r796, [%rd7+272];
	xor.b32  	%r969, %r969, %r796;
	ld.global.u32 	%r797, [%rd7+276];
	xor.b32  	%r968, %r968, %r797;
$L__BB0_70:
	and.b32  	%r799, %r698, 16384;
	setp.eq.s32 	%p38, %r799, 0;
	@%p38 bra 	$L__BB0_72;
	ld.global.u32 	%r800, [%rd7+280];
	xor.b32  	%r972, %r972, %r800;
	ld.global.u32 	%r801, [%rd7+284];
	xor.b32  	%r971, %r971, %r801;
	ld.global.u32 	%r802, [%rd7+288];
	xor.b32  	%r970, %r970, %r802;
	ld.global.u32 	%r803, [%rd7+292];
	xor.b32  	%r969, %r969, %r803;
	ld.global.u32 	%r804, [%rd7+296];
	xor.b32  	%r968, %r968, %r804;
$L__BB0_72:
	and.b32  	%r806, %r698, 32768;
	setp.eq.s32 	%p39, %r806, 0;
	@%p39 bra 	$L__BB0_74;
	ld.global.u32 	%r807, [%rd7+300];
	xor.b32  	%r972, %r972, %r807;
	ld.global.u32 	%r808, [%rd7+304];
	xor.b32  	%r971, %r971, %r808;
	ld.global.u32 	%r809, [%rd7+308];
	xor.b32  	%r970, %r970, %r809;
	ld.global.u32 	%r810, [%rd7+312];
	xor.b32  	%r969, %r969, %r810;
	ld.global.u32 	%r811, [%rd7+316];
	xor.b32  	%r968, %r968, %r811;
$L__BB0_74:
	add.s32 	%r1059, %r1059, 16;
	setp.ne.s32 	%p40, %r1059, 32;
	@%p40 bra 	$L__BB0_42;
	mad.lo.s32 	%r812, %r1053, -31, %r198;
	add.s32 	%r1053, %r812, 1;
	setp.ne.s32 	%p41, %r1053, 5;
	@%p41 bra 	$L__BB0_41;
	st.local.u32 	[%rd1+4], %r972;
	st.local.v2.u32 	[%rd1+8], {%r971, %r970};
	st.local.v2.u32 	[%rd1+16], {%r969, %r968};
	setp.ne.s64 	%p42, %rd4, 3;
	@%p42 bra 	$L__BB0_114;
	mov.b32 	%r968, 0;
	mov.u32 	%r969, %r968;
	mov.u32 	%r970, %r968;
	mov.u32 	%r971, %r968;
	mov.u32 	%r972, %r968;
	mov.u32 	%r1145, %r968;
$L__BB0_78:
	mul.wide.u32 	%rd22, %r1145, 4;
	add.s64 	%rd23, %rd1, %rd22;
	ld.local.u32 	%r373, [%rd23+4];
	shl.b32 	%r374, %r1145, 5;
	mov.b32 	%r1151, 0;
$L__BB0_79:
	.pragma "nounroll";
	shr.u32 	%r815, %r373, %r1151;
	and.b32  	%r816, %r815, 1;
	setp.eq.b32 	%p43, %r816, 1;
	not.pred 	%p44, %p43;
	add.s32 	%r817, %r374, %r1151;
	mul.lo.s32 	%r818, %r817, 5;
	mul.wide.u32 	%rd24, %r818, 4;
	add.s64 	%rd8, %rd5, %rd24;
	@%p44 bra 	$L__BB0_81;
	ld.global.u32 	%r819, [%rd8];
	xor.b32  	%r972, %r972, %r819;
	ld.global.u32 	%r820, [%rd8+4];
	xor.b32  	%r971, %r971, %r820;
	ld.global.u32 	%r821, [%rd8+8];
	xor.b32  	%r970, %r970, %r821;
	ld.global.u32 	%r822, [%rd8+12];
	xor.b32  	%r969, %r969, %r822;
	ld.global.u32 	%r823, [%rd8+16];
	xor.b32  	%r968, %r968, %r823;
$L__BB0_81:
	and.b32  	%r825, %r815, 2;
	setp.eq.s32 	%p45, %r825, 0;
	@%p45 bra 	$L__BB0_83;
	ld.global.u32 	%r826, [%rd8+20];
	xor.b32  	%r972, %r972, %r826;
	ld.global.u32 	%r827, [%rd8+24];
	xor.b32  	%r971, %r971, %r827;
	ld.global.u32 	%r828, [%rd8+28];
	xor.b32  	%r970, %r970, %r828;
	ld.global.u32 	%r829, [%rd8+32];
	xor.b32  	%r969, %r969, %r829;
	ld.global.u32 	%r830, [%rd8+36];
	xor.b32  	%r968, %r968, %r830;
$L__BB0_83:
	and.b32  	%r832, %r815, 4;
	setp.eq.s32 	%p46, %r832, 0;
	@%p46 bra 	$L__BB0_85;
	ld.global.u32 	%r833, [%rd8+40];
	xor.b32  	%r972, %r972, %r833;
	ld.global.u32 	%r834, [%rd8+44];
	xor.b32  	%r971, %r971, %r834;
	ld.global.u32 	%r835, [%rd8+48];
	xor.b32  	%r970, %r970, %r835;
	ld.global.u32 	%r836, [%rd8+52];
	xor.b32  	%r969, %r969, %r836;
	ld.global.u32 	%r837, [%rd8+56];
	xor.b32  	%r968, %r968, %r837;
$L__BB0_85:
	and.b32  	%r839, %r815, 8;
	setp.eq.s32 	%p47, %r839, 0;
	@%p47 bra 	$L__BB0_87;
	ld.global.u32 	%r840, [%rd8+60];
	xor.b32  	%r972, %r972, %r840;
	ld.global.u32 	%r841, [%rd8+64];
	xor.b32  	%r971, %r971, %r841;
	ld.global.u32 	%r842, [%rd8+68];
	xor.b32  	%r970, %r970, %r842;
	ld.global.u32 	%r843, [%rd8+72];
	xor.b32  	%r969, %r969, %r843;
	ld.global.u32 	%r844, [%rd8+76];
	xor.b32  	%r968, %r968, %r844;
$L__BB0_87:
	and.b32  	%r846, %r815, 16;
	setp.eq.s32 	%p48, %r846, 0;
	@%p48 bra 	$L__BB0_89;
	ld.global.u32 	%r847, [%rd8+80];
	xor.b32  	%r972, %r972, %r847;
	ld.global.u32 	%r848, [%rd8+84];
	xor.b32  	%r971, %r971, %r848;
	ld.global.u32 	%r849, [%rd8+88];
	xor.b32  	%r970, %r970, %r849;
	ld.global.u32 	%r850, [%rd8+92];
	xor.b32  	%r969, %r969, %r850;
	ld.global.u32 	%r851, [%rd8+96];
	xor.b32  	%r968, %r968, %r851;
$L__BB0_89:
	and.b32  	%r853, %r815, 32;
	setp.eq.s32 	%p49, %r853, 0;
	@%p49 bra 	$L__BB0_91;
	ld.global.u32 	%r854, [%rd8+100];
	xor.b32  	%r972, %r972, %r854;
	ld.global.u32 	%r855, [%rd8+104];
	xor.b32  	%r971, %r971, %r855;
	ld.global.u32 	%r856, [%rd8+108];
	xor.b32  	%r970, %r970, %r856;
	ld.global.u32 	%r857, [%rd8+112];
	xor.b32  	%r969, %r969, %r857;
	ld.global.u32 	%r858, [%rd8+116];
	xor.b32  	%r968, %r968, %r858;
$L__BB0_91:
	and.b32  	%r860, %r815, 64;
	setp.eq.s32 	%p50, %r860, 0;
	@%p50 bra 	$L__BB0_93;
	ld.global.u32 	%r861, [%rd8+120];
	xor.b32  	%r972, %r972, %r861;
	ld.global.u32 	%r862, [%rd8+124];
	xor.b32  	%r971, %r971, %r862;
	ld.global.u32 	%r863, [%rd8+128];
	xor.b32  	%r970, %r970, %r863;
	ld.global.u32 	%r864, [%rd8+132];
	xor.b32  	%r969, %r969, %r864;
	ld.global.u32 	%r865, [%rd8+136];
	xor.b32  	%r968, %r968, %r865;
$L__BB0_93:
	and.b32  	%r867, %r815, 128;
	setp.eq.s32 	%p51, %r867, 0;
	@%p51 bra 	$L__BB0_95;
	ld.global.u32 	%r868, [%rd8+140];
	xor.b32  	%r972, %r972, %r868;
	ld.global.u32 	%r869, [%rd8+144];
	xor.b32  	%r971, %r971, %r869;
	ld.global.u32 	%r870, [%rd8+148];
	xor.b32  	%r970, %r970, %r870;
	ld.global.u32 	%r871, [%rd8+152];
	xor.b32  	%r969, %r969, %r871;
	ld.global.u32 	%r872, [%rd8+156];
	xor.b32  	%r968, %r968, %r872;
$L__BB0_95:
	and.b32  	%r874, %r815, 256;
	setp.eq.s32 	%p52, %r874, 0;
	@%p52 bra 	$L__BB0_97;
	ld.global.u32 	%r875, [%rd8+160];
	xor.b32  	%r972, %r972, %r875;
	ld.global.u32 	%r876, [%rd8+164];
	xor.b32  	%r971, %r971, %r876;
	ld.global.u32 	%r877, [%rd8+168];
	xor.b32  	%r970, %r970, %r877;
	ld.global.u32 	%r878, [%rd8+172];
	xor.b32  	%r969, %r969, %r878;
	ld.global.u32 	%r879, [%rd8+176];
	xor.b32  	%r968, %r968, %r879;
$L__BB0_97:
	and.b32  	%r881, %r815, 512;
	setp.eq.s32 	%p53, %r881, 0;
	@%p53 bra 	$L__BB0_99;
	ld.global.u32 	%r882, [%rd8+180];
	xor.b32  	%r972, %r972, %r882;
	ld.global.u32 	%r883, [%rd8+184];
	xor.b32  	%r971, %r971, %r883;
	ld.global.u32 	%r884, [%rd8+188];
	xor.b32  	%r970, %r970, %r884;
	ld.global.u32 	%r885, [%rd8+192];
	xor.b32  	%r969, %r969, %r885;
	ld.global.u32 	%r886, [%rd8+196];
	xor.b32  	%r968, %r968, %r886;
$L__BB0_99:
	and.b32  	%r888, %r815, 1024;
	setp.eq.s32 	%p54, %r888, 0;
	@%p54 bra 	$L__BB0_101;
	ld.global.u32 	%r889, [%rd8+200];
	xor.b32  	%r972, %r972, %r889;
	ld.global.u32 	%r890, [%rd8+204];
	xor.b32  	%r971, %r971, %r890;
	ld.global.u32 	%r891, [%rd8+208];
	xor.b32  	%r970, %r970, %r891;
	ld.global.u32 	%r892, [%rd8+212];
	xor.b32  	%r969, %r969, %r892;
	ld.global.u32 	%r893, [%rd8+216];
	xor.b32  	%r968, %r968, %r893;
$L__BB0_101:
	and.b32  	%r895, %r815, 2048;
	setp.eq.s32 	%p55, %r895, 0;
	@%p55 bra 	$L__BB0_103;
	ld.global.u32 	%r896, [%rd8+220];
	xor.b32  	%r972, %r972, %r896;
	ld.global.u32 	%r897, [%rd8+224];
	xor.b32  	%r971, %r971, %r897;
	ld.global.u32 	%r898, [%rd8+228];
	xor.b32  	%r970, %r970, %r898;
	ld.global.u32 	%r899, [%rd8+232];
	xor.b32  	%r969, %r969, %r899;
	ld.global.u32 	%r900, [%rd8+236];
	xor.b32  	%r968, %r968, %r900;
$L__BB0_103:
	and.b32  	%r902, %r815, 4096;
	setp.eq.s32 	%p56, %r902, 0;
	@%p56 bra 	$L__BB0_105;
	ld.global.u32 	%r903, [%rd8+240];
	xor.b32  	%r972, %r972, %r903;
	ld.global.u32 	%r904, [%rd8+244];
	xor.b32  	%r971, %r971, %r904;
	ld.global.u32 	%r905, [%rd8+248];
	xor.b32  	%r970, %r970, %r905;
	ld.global.u32 	%r906, [%rd8+252];
	xor.b32  	%r969, %r969, %r906;
	ld.global.u32 	%r907, [%rd8+256];
	xor.b32  	%r968, %r968, %r907;
$L__BB0_105:
	and.b32  	%r909, %r815, 8192;
	setp.eq.s32 	%p57, %r909, 0;
	@%p57 bra 	$L__BB0_107;
	ld.global.u32 	%r910, [%rd8+260];
	xor.b32  	%r972, %r972, %r910;
	ld.global.u32 	%r911, [%rd8+264];
	xor.b32  	%r971, %r971, %r911;
	ld.global.u32 	%r912, [%rd8+268];
	xor.b32  	%r970, %r970, %r912;
	ld.global.u32 	%r913, [%rd8+272];
	xor.b32  	%r969, %r969, %r913;
	ld.global.u32 	%r914, [%rd8+276];
	xor.b32  	%r968, %r968, %r914;
$L__BB0_107:
	and.b32  	%r916, %r815, 16384;
	setp.eq.s32 	%p58, %r916, 0;
	@%p58 bra 	$L__BB0_109;
	ld.global.u32 	%r917, [%rd8+280];
	xor.b32  	%r972, %r972, %r917;
	ld.global.u32 	%r918, [%rd8+284];
	xor.b32  	%r971, %r971, %r918;
	ld.global.u32 	%r919, [%rd8+288];
	xor.b32  	%r970, %r970, %r919;
	ld.global.u32 	%r920, [%rd8+292];
	xor.b32  	%r969, %r969, %r920;
	ld.global.u32 	%r921, [%rd8+296];
	xor.b32  	%r968, %r968, %r921;
$L__BB0_109:
	and.b32  	%r923, %r815, 32768;
	setp.eq.s32 	%p59, %r923, 0;
	@%p59 bra 	$L__BB0_111;
	ld.global.u32 	%r924, [%rd8+300];
	xor.b32  	%r972, %r972, %r924;
	ld.global.u32 	%r925, [%rd8+304];
	xor.b32  	%r971, %r971, %r925;
	ld.global.u32 	%r926, [%rd8+308];
	xor.b32  	%r970, %r970, %r926;
	ld.global.u32 	%r927, [%rd8+312];
	xor.b32  	%r969, %r969, %r927;
	ld.global.u32 	%r928, [%rd8+316];
	xor.b32  	%r968, %r968, %r928;
$L__BB0_111:
	add.s32 	%r1151, %r1151, 16;
	setp.ne.s32 	%p60, %r1151, 32;
	@%p60 bra 	$L__BB0_79;
	mad.lo.s32 	%r929, %r1145, -31, %r374;
	add.s32 	%r1145, %r929, 1;
	setp.ne.s32 	%p61, %r1145, 5;
	@%p61 bra 	$L__BB0_78;
	st.local.u32 	[%rd1+4], %r972;
	st.local.v2.u32 	[%rd1+8], {%r971, %r970};
	st.local.v2.u32 	[%rd1+16], {%r969, %r968};
$L__BB0_114:
	shr.u64 	%rd28, %rd3, 2;
	add.s32 	%r955, %r955, 1;
	setp.gt.u64 	%p62, %rd3, 3;
	@%p62 bra 	$L__BB0_2;
$L__BB0_115:
	cvt.s64.s32 	%rd25, %r1248;
	setp.le.s64 	%p63, %rd11, %rd25;
	mov.b32 	%r1250, 0;
	@%p63 bra 	$L__BB0_118;
	mov.u32 	%r932, %nctaid.x;
	mul.lo.s32 	%r554, %r1, %r932;
	mov.b32 	%r1250, 0;
$L__BB0_117:
	mov.u32 	%r558, %r970;
	mov.u32 	%r557, %r969;
	mov.u32 	%r970, %r968;
	shr.u32 	%r933, %r972, 2;
	xor.b32  	%r934, %r933, %r972;
	shl.b32 	%r935, %r970, 4;
	shl.b32 	%r936, %r934, 1;
	xor.b32  	%r937, %r936, %r935;
	xor.b32  	%r938, %r937, %r934;
	xor.b32  	%r969, %r938, %r970;
	add.s32 	%r939, %r1242, %r969;
	add.s32 	%r940, %r939, 362437;
	cvt.rn.f32.u32 	%f1, %r940;
	fma.rn.f32 	%f2, %f1, 0f2F800000, 0f2F000000;
	fma.rn.f32 	%f3, %f2, 0f40000000, 0fBF800000;
	shr.u32 	%r941, %r971, 2;
	xor.b32  	%r942, %r941, %r971;
	shl.b32 	%r943, %r969, 4;
	shl.b32 	%r944, %r942, 1;
	xor.b32  	%r945, %r944, %r943;
	xor.b32  	%r946, %r945, %r942;
	xor.b32  	%r968, %r946, %r969;
	add.s32 	%r1242, %r1242, 724874;
	add.s32 	%r947, %r968, %r1242;
	cvt.rn.f32.u32 	%f4, %r947;
	fma.rn.f32 	%f5, %f4, 0f2F800000, 0f2F000000;
	fma.rn.f32 	%f6, %f5, 0f40000000, 0fBF800000;
	mul.f32 	%f7, %f6, %f6;
	fma.rn.f32 	%f8, %f3, %f3, %f7;
	setp.le.f32 	%p64, %f8, 0f3F800000;
	selp.u32 	%r948, 1, 0, %p64;
	add.s32 	%r1250, %r1250, %r948;
	add.s32 	%r1248, %r1248, %r554;
	cvt.s64.s32 	%rd26, %r1248;
	setp.gt.s64 	%p65, %rd11, %rd26;
	mov.u32 	%r971, %r557;
	mov.u32 	%r972, %r558;
	@%p65 bra 	$L__BB0_117;
$L__BB0_118:
	cvta.to.global.u64 	%rd27, %rd10;
	atom.global.add.u32 	%r949, [%rd27], %r1250;
	ret;

}


// ===== COMPILED SASS (sm_100) =====

	.target	sm_100

	.elftype	@"ET_EXEC"


//--------------------- .note.nv.tkinfo           --------------------------
	.section	.note.nv.tkinfo,"",@"SHT_NOTE"
	.sectionflags	@"SHF_NOTE_NV_TKINFO"
	.tkinfo
        /*0018*/ 	.word	0x00000002
        /*0030*/ 	.string	""
        /*0030*/ 	.string	"ptxas"
        /*0030*/ 	.string	"Cuda compilation tools, release 13.0, V13.0.88"
        /*0030*/ 	.string	"Build cuda_13.0.r13.0/compiler.36424714_0"
        /*0030*/ 	.string	"-arch sm_100 -m 64 "



//--------------------- .note.nv.cuinfo           --------------------------
	.section	.note.nv.cuinfo,"",@"SHT_NOTE"
	.sectionflags	@"SHF_NOTE_NV_CUINFO"
        /*0018*/ 	.short	0x0002
        /*001a*/ 	.short	0x0064
        /*001c*/ 	.short	0x0082
	.zero		2


//--------------------- .nv.info                  --------------------------
	.section	.nv.info,"",@"SHT_CUDA_INFO"
	.align	4


	//----- nvinfo : EIATTR_REGCOUNT
	.align		4
        /*0000*/ 	.byte	0x04, 0x2f
        /*0002*/ 	.short	(.L_10 - .L_9)
	.align		4
.L_9:
        /*0004*/ 	.word	index@(_Z20monteCarloPiEstimatePixm)
        /*0008*/ 	.word	0x0000001f


	//----- nvinfo : EIATTR_FRAME_SIZE
	.align		4
.L_10:
        /*000c*/ 	.byte	0x04, 0x11
        /*000e*/ 	.short	(.L_12 - .L_11)
	.align		4
.L_11:
        /*0010*/ 	.word	index@(_Z20monteCarloPiEstimatePixm)
        /*0014*/ 	.word	0x00000030


	//----- nvinfo : EIATTR_MIN_STACK_SIZE
	.align		4
.L_12:
        /*0018*/ 	.byte	0x04, 0x12
        /*001a*/ 	.short	(.L_14 - .L_13)
	.align		4
.L_13:
        /*001c*/ 	.word	index@(_Z20monteCarloPiEstimatePixm)
        /*0020*/ 	.word	0x00000030
.L_14:


//--------------------- .nv.compat                --------------------------
	.section	.nv.compat,"",@"SHT_CUDA_COMPAT_INFO"
	.align	4
        /*0000*/ 	.byte	0x02, 0x09, 0x00, 0x00, 0x02, 0x02, 0x01, 0x00, 0x02, 0x05, 0x05, 0x00, 0x03, 0x07, 0x01, 0x01
        /*0010*/ 	.byte	0x02, 0x03, 0x00, 0x00, 0x02, 0x06, 0x01, 0x00, 0x04, 0x0b, 0x08, 0x00, 0x01, 0x00, 0x00, 0x00
        /*0020*/ 	.byte	0x00, 0x00, 0x00, 0x00


//--------------------- .nv.info._Z20monteCarloPiEstimatePixm --------------------------
	.section	.nv.info._Z20monteCarloPiEstimatePixm,"",@"SHT_CUDA_INFO"
	.sectionflags	@""
	.align	4


	//----- nvinfo : EIATTR_CUDA_API_VERSION
	.align		4
        /*0000*/ 	.byte	0x04, 0x37
        /*0002*/ 	.short	(.L_16 - .L_15)
.L_15:
        /*0004*/ 	.word	0x00000082


	//----- nvinfo : EIATTR_KPARAM_INFO
	.align		4
.L_16:
        /*0008*/ 	.byte	0x04, 0x17
        /*000a*/ 	.short	(.L_18 - .L_17)
.L_17:
        /*000c*/ 	.word	0x00000000
        /*0010*/ 	.short	0x0002
        /*0012*/ 	.short	0x0010
        /*0014*/ 	.byte	0x00, 0xf0, 0x21, 0x00


	//----- nvinfo : EIATTR_KPARAM_INFO
	.align		4
.L_18:
        /*0018*/ 	.byte	0x04, 0x17
        /*001a*/ 	.short	(.L_20 - .L_19)
.L_19:
        /*001c*/ 	.word	0x00000000
        /*0020*/ 	.short	0x0001
        /*0022*/ 	.short	0x0008
        /*0024*/ 	.byte	0x00, 0xf0, 0x21, 0x00


	//----- nvinfo : EIATTR_KPARAM_INFO
	.align		4
.L_20:
        /*0028*/ 	.byte	0x04, 0x17
        /*002a*/ 	.short	(.L_22 - .L_21)
.L_21:
        /*002c*/ 	.word	0x00000000
        /*0030*/ 	.short	0x0000
        /*0032*/ 	.short	0x0000
        /*0034*/ 	.byte	0x00, 0xf5, 0x21, 0x00


	//----- nvinfo : EIATTR_SPARSE_MMA_MASK
	.align		4
.L_22:
        /*0038*/ 	.byte	0x03, 0x50
        /*003a*/ 	.short	0x0000


	//----- nvinfo : EIATTR_MAXREG_COUNT
	.align		4
        /*003c*/ 	.byte	0x03, 0x1b
        /*003e*/ 	.short	0x00ff


	//----- nvinfo : EIATTR_MERCURY_ISA_VERSION
	.align		4
        /*0040*/ 	.byte	0x03, 0x5f
        /*0042*/ 	.short	0x0101


	//----- nvinfo : EIATTR_INT_WARP_WIDE_INSTR_OFFSETS
	.align		4
        /*0044*/ 	.byte	0x04, 0x31
        /*0046*/ 	.short	(.L_24 - .L_23)


	//   ....[0]....
.L_23:
        /*0048*/ 	.word	0x000029e0


	//   ....[1]....
        /*004c*/ 	.word	0x00002a00


	//----- nvinfo : EIATTR_VRC_CTA_INIT_COUNT
	.align		4
.L_24:
        /*0050*/ 	.byte	0x02, 0x4a
	.zero		1
	.zero		1


	//----- nvinfo : EIATTR_EXIT_INSTR_OFFSETS
	.align		4
        /*0054*/ 	.byte	0x04, 0x1c
        /*0056*/ 	.short	(.L_26 - .L_25)


	//   ....[0]....
.L_25:
        /*0058*/ 	.word	0x00002a50


	//----- nvinfo : EIATTR_CRS_STACK_SIZE
	.align		4
.L_26:
        /*005c*/ 	.byte	0x04, 0x1e
        /*005e*/ 	.short	(.L_28 - .L_27)
.L_27:
        /*0060*/ 	.word	0x00000000


	//----- nvinfo : EIATTR_CBANK_PARAM_SIZE
	.align		4
.L_28:
        /*0064*/ 	.byte	0x03, 0x19
        /*0066*/ 	.short	0x0018


	//----- nvinfo : EIATTR_PARAM_CBANK
	.align		4
        /*0068*/ 	.byte	0x04, 0x0a
        /*006a*/ 	.short	(.L_30 - .L_29)
	.align		4
.L_29:
        /*006c*/ 	.word	index@(.nv.constant0._Z20monteCarloPiEstimatePixm)
        /*0070*/ 	.short	0x0380
        /*0072*/ 	.short	0x0018


	//----- nvinfo : EIATTR_SW_WAR
	.align		4
.L_30:
        /*0074*/ 	.byte	0x04, 0x36
        /*0076*/ 	.short	(.L_32 - .L_31)
.L_31:
        /*0078*/ 	.word	0x00000008
.L_32:


//--------------------- .nv.callgraph             --------------------------
	.section	.nv.callgraph,"",@"SHT_CUDA_CALLGRAPH"
	.align	4
	.sectionentsize	8
	.align		4
        /*0000*/ 	.word	0x00000000
	.align		4
        /*0004*/ 	.word	0xffffffff
	.align		4
        /*0008*/ 	.word	0x00000000
	.align		4
        /*000c*/ 	.word	0xfffffffe
	.align		4
        /*0010*/ 	.word	0x00000000
	.align		4
        /*0014*/ 	.word	0xfffffffd
	.align		4
        /*0018*/ 	.word	0x00000000
	.align		4
        /*001c*/ 	.word	0xfffffffc


//--------------------- .nv.constant4             --------------------------
	.section	.nv.constant4,"a",@progbits
	.align	8
	.align		8
.nv.constant4:
        /*0000*/ 	.dword	precalc_xorwow_matrix
	.align		8
        /*0008*/ 	.dword	precalc_xorwow_offset_matrix
	.align		8
        /*0010*/ 	.dword	mrg32k3aM1
	.align		8
        /*0018*/ 	.dword	mrg32k3aM2
	.align		8
        /*0020*/ 	.dword	mrg32k3aM1SubSeq
	.align		8
        /*0028*/ 	.dword	mrg32k3aM2SubSeq
	.align		8
        /*0030*/ 	.dword	mrg32k3aM1Seq
	.align		8
        /*0038*/ 	.dword	mrg32k3aM2Seq


//--------------------- .nv.constant3             --------------------------
	.section	.nv.constant3,"a",@progbits
	.align	8
.nv.constant3:
	.type		__cr_lgamma_table,@object
	.size		__cr_lgamma_table,(.L_8 - __cr_lgamma_table)
__cr_lgamma_table:
        /*0000*/ 	.byte	0x00, 0x00, 0x00, 0x00, 0x00, 0x00, 0x00, 0x00, 0x00, 0x00, 0x00, 0x00, 0x00, 0x00, 0x00, 0x00
        /*0010*/ 	.byte	0xef, 0x39, 0xfa, 0xfe, 0x42, 0x2e, 0xe6, 0x3f, 0x02, 0x20, 0x2a, 0xfa, 0x0b, 0xab, 0xfc, 0x3f
        /*0020*/ 	.byte	0xf9, 0x2c, 0x92, 0x7c, 0xa7, 0x6c, 0x09, 0x40, 0xc9, 0x79, 0x44, 0x3c, 0x64, 0x26, 0x13, 0x40
        /*0030*/ 	.byte	0xca, 0x01, 0xcf, 0x3a, 0x27, 0x51, 0x1a, 0x40, 0x30, 0xcc, 0x2d, 0xf3, 0xe1, 0x0c, 0x21, 0x40
        /*0040*/ 	.byte	0x0d, 0xb7, 0xfc, 0x82, 0x8e, 0x35, 0x25, 0x40
.L_8:


//--------------------- .text._Z20monteCarloPiEstimatePixm --------------------------
	.section	.text._Z20monteCarloPiEstimatePixm,"ax",@progbits
	.align	128
        .global         _Z20monteCarloPiEstimatePixm
        .type           _Z20monteCarloPiEstimatePixm,@function
        .size           _Z20monteCarloPiEstimatePixm,(.L_x_15 - _Z20monteCarloPiEstimatePixm)
        .other          _Z20monteCarloPiEstimatePixm,@"STO_CUDA_ENTRY STV_DEFAULT"
_Z20monteCarloPiEstimatePixm:
.text._Z20monteCarloPiEstimatePixm:
[----:B------:R-:W0:Y:S08]  /*0000*/  LDC R1, c[0x0][0x37c] ;  /* 0x0000df00ff017b82 */ /* 0x000e300000000800 */
[----:B------:R-:W1:Y:S01]  /*0010*/  LDC.64 R2, c[0x0][0x390] ;  /* 0x0000e400ff027b82 */ /* 0x000e620000000a00 */
[----:B------:R-:W2:Y:S01]  /*0020*/  S2R R8, SR_TID.X ;  /* 0x0000000000087919 */ /* 0x000ea20000002100 */
[----:B0-----:R-:W-:Y:S01]  /*0030*/  VIADD R1, R1, 0xffffffd0 ;  /* 0xffffffd001017836 */ /* 0x001fe20000000000 */
[----:B------:R-:W0:Y:S01]  /*0040*/  LDCU.64 UR6, c[0x0][0x358] ;  /* 0x00006b00ff0677ac */ /* 0x000e220008000a00 */
[----:B------:R-:W-:Y:S04]  /*0050*/  BSSY.RECONVERGENT B0, `(.L_x_0) ;  /* 0x0000263000007945 */ /* 0x000fe80003800200 */
[----:B------:R-:W2:Y:S08]  /*0060*/  S2UR UR4, SR_CTAID.X ;  /* 0x00000000000479c3 */ /* 0x000eb00000002500 */
[----:B------:R-:W2:Y:S01]  /*0070*/  LDC R15, c[0x0][0x360] ;  /* 0x0000d800ff0f7b82 */ /* 0x000ea20000000800 */
[----:B-1----:R-:W-:-:S02]  /*0080*/  LOP3.LUT R0, R2, 0xaad26b49, RZ, 0x3c, !PT ;  /* 0xaad26b4902007812 */ /* 0x002fc400078e3cff */
[----:B------:R-:W-:-:S03]  /*0090*/  LOP3.LUT R2, R3, 0xf7dcefdd, RZ, 0x3c, !PT ;  /* 0xf7dcefdd03027812 */ /* 0x000fc600078e3cff */
[----:B------:R-:W-:Y:S02]  /*00a0*/  IMAD R0, R0, 0x4182bed5, RZ ;  /* 0x4182bed500007824 */ /* 0x000fe400078e02ff */
[----:B------:R-:W-:Y:S02]  /*00b0*/  IMAD R3, R2, -0x658354e5, RZ ;  /* 0x9a7cab1b02037824 */ /* 0x000fe400078e02ff */
[C---:B------:R-:W-:Y:S01]  /*00c0*/  VIADD R7, R0.reuse, 0x75bcd15 ;  /* 0x075bcd1500077836 */ /* 0x040fe20000000000 */
[C---:B------:R-:W-:Y:S01]  /*00d0*/  LOP3.LUT R4, R0.reuse, 0x159a55e5, RZ, 0x3c, !PT ;  /* 0x159a55e500047812 */ /* 0x040fe200078e3cff */
[C---:B------:R-:W-:Y:S01]  /*00e0*/  VIADD R5, R3.reuse, 0x1f123bb5 ;  /* 0x1f123bb503057836 */ /* 0x040fe20000000000 */
[C---:B------:R-:W-:Y:S02]  /*00f0*/  IADD3 R6, PT, PT, R0.reuse, 0x64f0c9, R3 ;  /* 0x0064f0c900067810 */ /* 0x040fe40007ffe003 */
[----:B------:R-:W-:Y:S01]  /*0100*/  LOP3.LUT R2, R3, 0x5491333, RZ, 0x3c, !PT ;  /* 0x0549133303027812 */ /* 0x000fe200078e3cff */
[----:B------:R-:W-:Y:S01]  /*0110*/  VIADD R3, R0, 0x583f19 ;  /* 0x00583f1900037836 */ /* 0x000fe20000000000 */
[----:B------:R1:W-:Y:S01]  /*0120*/  STL.64 [R1+0x8], R4 ;  /* 0x0000080401007387 */ /* 0x0003e20000100a00 */
[----:B--2---:R-:W-:-:S03]  /*0130*/  IMAD R0, R15, UR4, R8 ;  /* 0x000000040f007c24 */ /* 0x004fc6000f8e0208 */
[----:B------:R1:W-:Y:S02]  /*0140*/  STL.64 [R1], R6 ;  /* 0x0000000601007387 */ /* 0x0003e40000100a00 */
[----:B------:R-:W-:Y:S02]  /*0150*/  ISETP.NE.AND P0, PT, R0, RZ, PT ;  /* 0x000000ff0000720c */ /* 0x000fe40003f05270 */
[----:B------:R1:W-:Y:S11]  /*0160*/  STL.64 [R1+0x10], R2 ;  /* 0x0000100201007387 */ /* 0x0003f60000100a00 */
[----:B0-----:R-:W-:Y:S05]  /*0170*/  @!P0 BRA `(.L_x_1) ;  /* 0x0000002400408947 */ /* 0x001fea0003800000 */
[--C-:B------:R-:W-:Y:S01]  /*0180*/  SHF.R.S32.HI R14, RZ, 0x1f, R0.reuse ;  /* 0x0000001fff0e7819 */ /* 0x100fe20000011400 */
[----:B------:R-:W-:Y:S02]  /*0190*/  IMAD.MOV.U32 R13, RZ, RZ, R0 ;  /* 0x000000ffff0d7224 */ /* 0x000fe400078e0000 */
[----:B------:R-:W-:-:S07]  /*01a0*/  IMAD.MOV.U32 R12, RZ, RZ, RZ ;  /* 0x000000ffff0c7224 */ /* 0x000fce00078e00ff */
.L_x_10:
[----:B------:R-:W-:Y:S01]  /*01b0*/  LOP3.LUT R21, R13, 0x3, RZ, 0xc0, !PT ;  /* 0x000000030d157812 */ /* 0x000fe200078ec0ff */
[----:B------:R-:W-:Y:S03]  /*01c0*/  BSSY.RECONVERGENT B1, `(.L_x_2) ;  /* 0x0000245000017945 */ /* 0x000fe60003800200 */
[----:B------:R-:W-:-:S04]  /*01d0*/  ISETP.NE.U32.AND P0, PT, R21, RZ, PT ;  /* 0x000000ff1500720c */ /* 0x000fc80003f05070 */
[----:B------:R-:W-:-:S13]  /*01e0*/  ISETP.NE.AND.EX P0, PT, RZ, RZ, PT, P0 ;  /* 0x000000ffff00720c */ /* 0x000fda0003f05300 */
[----:B0-23--:R-:W-:Y:S05]  /*01f0*/  @!P0 BRA `(.L_x_3) ;  /* 0x0000002400048947 */ /* 0x00dfea0003800000 */
[----:B------:R-:W0:Y:S01]  /*0200*/  LDC.64 R8, c[0x4][RZ] ;  /* 0x01000000ff087b82 */ /* 0x000e220000000a00 */
[----:B------:R-:W-:Y:S01]  /*0210*/  IMAD.MOV.U32 R16, RZ, RZ, RZ ;  /* 0x000000ffff107224 */ /* 0x000fe200078e00ff */
[----:B-1----:R-:W-:Y:S02]  /*0220*/  CS2R R2, SRZ ;  /* 0x0000000000027805 */ /* 0x002fe4000001ff00 */
[----:B------:R-:W-:Y:S01]  /*0230*/  CS2R R4, SRZ ;  /* 0x0000000000047805 */ /* 0x000fe2000001ff00 */
[----:B------:R-:W-:Y:S02]  /*0240*/  IMAD.MOV.U32 R7, RZ, RZ, RZ ;  /* 0x000000ffff077224 */ /* 0x000fe400078e00ff */
[----:B0-----:R-:W-:-:S07]  /*0250*/  IMAD.WIDE.U32 R8, R12, 0xc80, R8 ;  /* 0x00000c800c087825 */ /* 0x001fce00078e0008 */
.L_x_5:
[----:B------:R-:W-:-:S06]  /*0260*/  IMAD R17, R16, 0x4, R1 ;  /* 0x0000000410117824 */ /* 0x000fcc00078e0201 */
[----:B------:R-:W5:Y:S01]  /*0270*/  LDL R17, [R17+0x4] ;  /* 0x0000040011117983 */ /* 0x000f620000100800 */
[----:B------:R-:W-:Y:S01]  /*0280*/  IMAD.SHL.U32 R18, R16, 0x20, RZ ;  /* 0x0000002010127824 */ /* 0x000fe200078e00ff */
[----:B------:R-:W-:-:S06]  /*0290*/  UMOV UR4, URZ ;  /* 0x000000ff00047c82 */ /* 0x000fcc0008000000 */
.L_x_4:
[----:B-----5:R-:W-:Y:S01]  /*02a0*/  SHF.R.U32.HI R24, RZ, UR4, R17 ;  /* 0x00000004ff187c19 */ /* 0x020fe20008011611 */
[----:B------:R-:W-:-:S03]  /*02b0*/  VIADD R10, R18, UR4 ;  /* 0x00000004120a7c36 */ /* 0x000fc60008000000 */
[----:B------:R-:W-:-:S04]  /*02c0*/  LOP3.LUT R11, R24, 0x1, RZ, 0xc0, !PT ;  /* 0x00000001180b7812 */ /* 0x000fc800078ec0ff */
[----:B------:R-:W-:Y:S01]  /*02d0*/  ISETP.NE.U32.AND P0, PT, R11, 0x1, PT ;  /* 0x000000010b00780c */ /* 0x000fe20003f05070 */
[----:B------:R-:W-:-:S03]  /*02e0*/  IMAD R11, R10, 0x5, RZ ;  /* 0x000000050a0b7824 */ /* 0x000fc600078e02ff */
[----:B------:R-:W-:Y:S01]  /*02f0*/  R2P PR, R24, 0x7e ;  /* 0x0000007e18007804 */ /* 0x000fe20000000000 */
[----:B------:R-:W-:-:S08]  /*0300*/  IMAD.WIDE.U32 R10, R11, 0x4, R8 ;  /* 0x000000040b0a7825 */ /* 0x000fd000078e0008 */
[----:B------:R-:W2:Y:S04]  /*0310*/  @!P0 LDG.E R22, desc[UR6][R10.64+0x10] ;  /* 0x000010060a168981 */ /* 0x000ea8000c1e1900 */
[----:B------:R-:W3:Y:S04]  /*0320*/  @P1 LDG.E R26, desc[UR6][R10.64+0x24] ;  /* 0x000024060a1a1981 */ /* 0x000ee8000c1e1900 */
[----:B------:R-:W4:Y:S04]  /*0330*/  @P2 LDG.E R28, desc[UR6][R10.64+0x38] ;  /* 0x000038060a1c2981 */ /* 0x000f28000c1e1900 */
[----:B------:R-:W4:Y:S04]  /*0340*/  @!P0 LDG.E R20, desc[UR6][R10.64] ;  /* 0x000000060a148981 */ /* 0x000f28000c1e1900 */
[----:B------:R-:W4:Y:S04]  /*0350*/  @P3 LDG.E R19, desc[UR6][R10.64+0x4c] ;  /* 0x00004c060a133981 */ /* 0x000f28000c1e1900 */
[----:B------:R-:W4:Y:S04]  /*0360*/  @!P0 LDG.E R23, desc[UR6][R10.64+0xc] ;  /* 0x00000c060a178981 */ /* 0x000f28000c1e1900 */
[----:B------:R-:W4:Y:S01]  /*0370*/  @P4 LDG.E R25, desc[UR6][R10.64+0x54] ;  /* 0x000054060a194981 */ /* 0x000f22000c1e1900 */
[----:B--2---:R-:W-:-:S03]  /*0380*/  @!P0 LOP3.LUT R3, R3, R22, RZ, 0x3c, !PT ;  /* 0x0000001603038212 */ /* 0x004fc600078e3cff */
[----:B------:R-:W2:Y:S01]  /*0390*/  @P4 LDG.E R22, desc[UR6][R10.64+0x60] ;  /* 0x000060060a164981 */ /* 0x000ea2000c1e1900 */
[----:B---3--:R-:W-:-:S03]  /*03a0*/  @P1 LOP3.LUT R3, R3, R26, RZ, 0x3c, !PT ;  /* 0x0000001a03031212 */ /* 0x008fc600078e3cff */
[----:B------:R-:W3:Y:S01]  /*03b0*/  @P5 LDG.E R26, desc[UR6][R10.64+0x74] ;  /* 0x000074060a1a5981 */ /* 0x000ee2000c1e1900 */
[----:B----4-:R-:W-:Y:S02]  /*03c0*/  @P2 LOP3.LUT R3, R3, R28, RZ, 0x3c, !PT ;  /* 0x0000001c03032212 */ /* 0x010fe400078e3cff */
[----:B------:R-:W-:Y:S02]  /*03d0*/  @!P0 LOP3.LUT R7, R7, R20, RZ, 0x3c, !PT ;  /* 0x0000001407078212 */ /* 0x000fe400078e3cff */
[----:B------:R-:W4:Y:S01]  /*03e0*/  @!P0 LDG.E R20, desc[UR6][R10.64+0x8] ;  /* 0x000008060a148981 */ /* 0x000f22000c1e1900 */
[----:B------:R-:W-:-:S03]  /*03f0*/  @P3 LOP3.LUT R3, R3, R19, RZ, 0x3c, !PT ;  /* 0x0000001303033212 */ /* 0x000fc600078e3cff */
[----:B------:R-:W3:Y:S01]  /*0400*/  @!P0 LDG.E R19, desc[UR6][R10.64+0x4] ;  /* 0x000004060a138981 */ /* 0x000ee2000c1e1900 */
[----:B------:R-:W-:-:S03]  /*0410*/  @!P0 LOP3.LUT R2, R2, R23, RZ, 0x3c, !PT ;  /* 0x0000001702028212 */ /* 0x000fc600078e3cff */
[----:B------:R-:W3:Y:S01]  /*0420*/  @P1 LDG.E R23, desc[UR6][R10.64+0x20] ;  /* 0x000020060a171981 */ /* 0x000ee2000c1e1900 */
[----:B--2---:R-:W-:-:S03]  /*0430*/  @P4 LOP3.LUT R3, R3, R22, RZ, 0x3c, !PT ;  /* 0x0000001603034212 */ /* 0x004fc600078e3cff */
[----:B------:R-:W2:Y:S01]  /*0440*/  @P1 LDG.E R22, desc[UR6][R10.64+0x1c] ;  /* 0x00001c060a161981 */ /* 0x000ea2000c1e1900 */
[----:B----4-:R-:W-:-:S03]  /*0450*/  @!P0 LOP3.LUT R5, R5, R20, RZ, 0x3c, !PT ;  /* 0x0000001405058212 */ /* 0x010fc600078e3cff */
[----:B------:R-:W4:Y:S01]  /*0460*/  @P1 LDG.E R20, desc[UR6][R10.64+0x14] ;  /* 0x000014060a141981 */ /* 0x000f22000c1e1900 */
[----:B---3--:R-:W-:-:S03]  /*0470*/  @!P0 LOP3.LUT R4, R4, R19, RZ, 0x3c, !PT ;  /* 0x0000001304048212 */ /* 0x008fc600078e3cff */
[----:B------:R-:W3:Y:S01]  /*0480*/  @P1 LDG.E R19, desc[UR6][R10.64+0x18] ;  /* 0x000018060a131981 */ /* 0x000ee2000c1e1900 */
[----:B------:R-:W-:-:S03]  /*0490*/  @P5 LOP3.LUT R3, R3, R26, RZ, 0x3c, !PT ;  /* 0x0000001a03035212 */ /* 0x000fc600078e3cff */
[----:B------:R-:W3:Y:S01]  /*04a0*/  @P6 LDG.E R26, desc[UR6][R10.64+0x88] ;  /* 0x000088060a1a6981 */ /* 0x000ee2000c1e1900 */
[----:B------:R-:W-:-:S03]  /*04b0*/  @P1 LOP3.LUT R2, R2, R23, RZ, 0x3c, !PT ;  /* 0x0000001702021212 */ /* 0x000fc600078e3cff */
[----:B------:R-:W3:Y:S01]  /*04c0*/  @P2 LDG.E R23, desc[UR6][R10.64+0x34] ;  /* 0x000034060a172981 */ /* 0x000ee2000c1e1900 */
[----:B--2---:R-:W-:-:S03]  /*04d0*/  @P1 LOP3.LUT R5, R5, R22, RZ, 0x3c, !PT ;  /* 0x0000001605051212 */ /* 0x004fc600078e3cff */
[----:B------:R-:W2:Y:S01]  /*04e0*/  @P2 LDG.E R22, desc[UR6][R10.64+0x30] ;  /* 0x000030060a162981 */ /* 0x000ea2000c1e1900 */
[----:B----4-:R-:W-:-:S03]  /*04f0*/  @P1 LOP3.LUT R7, R7, R20, RZ, 0x3c, !PT ;  /* 0x0000001407071212 */ /* 0x010fc600078e3cff */
[----:B------:R-:W4:Y:S01]  /*0500*/  @P2 LDG.E R20, desc[UR6][R10.64+0x28] ;  /* 0x000028060a142981 */ /* 0x000f22000c1e1900 */
[----:B---3--:R-:W-:-:S03]  /*0510*/  @P1 LOP3.LUT R4, R4, R19, RZ, 0x3c, !PT ;  /* 0x0000001304041212 */ /* 0x008fc600078e3cff */
        /* <DEDUP_REMOVED lines=21> */
[----:B------:R-:W-:Y:S02]  /*0670*/  @P4 LOP3.LUT R4, R4, R25, RZ, 0x3c, !PT ;  /* 0x0000001904044212 */ /* 0x000fe400078e3cff */
[----:B------:R-:W-:Y:S01]  /*0680*/  LOP3.LUT P0, RZ, R24, 0x80, RZ, 0xc0, !PT ;  /* 0x0000008018ff7812 */ /* 0x000fe2000780c0ff */
        /* <DEDUP_REMOVED lines=20> */
[----:B------:R-:W-:Y:S02]  /*07d0*/  @P0 LOP3.LUT R3, R3, R26, RZ, 0x3c, !PT ;  /* 0x0000001a03030212 */ /* 0x000fe400078e3cff */
[----:B------:R-:W-:Y:S02]  /*07e0*/  @P0 LOP3.LUT R2, R2, R23, RZ, 0x3c, !PT ;  /* 0x0000001702020212 */ /* 0x000fe400078e3cff */
[----:B--2---:R-:W-:Y:S02]  /*07f0*/  @P0 LOP3.LUT R5, R5, R22, RZ, 0x3c, !PT ;  /* 0x0000001605050212 */ /* 0x004fe400078e3cff */
[----:B----4-:R-:W-:Y:S02]  /*0800*/  @P0 LOP3.LUT R7, R7, R20, RZ, 0x3c, !PT ;  /* 0x0000001407070212 */ /* 0x010fe400078e3cff */
[----:B---3--:R-:W-:-:S02]  /*0810*/  @P0 LOP3.LUT R4, R4, R19, RZ, 0x3c, !PT ;  /* 0x0000001304040212 */ /* 0x008fc400078e3cff */
[----:B------:R-:W-:-:S13]  /*0820*/  R2P PR, R24.B1, 0x7f ;  /* 0x0000007f18007804 */ /* 0x000fda0000001000 */
[----:B------:R-:W2:Y:S04]  /*0830*/  @P0 LDG.E R20, desc[UR6][R10.64+0xa0] ;  /* 0x0000a0060a140981 */ /* 0x000ea8000c1e1900 */
[----:B------:R-:W3:Y:S04]  /*0840*/  @P0 LDG.E R22, desc[UR6][R10.64+0xa8] ;  /* 0x0000a8060a160981 */ /* 0x000ee8000c1e1900 */
[----:B------:R-:W4:Y:S04]  /*0850*/  @P0 LDG.E R19, desc[UR6][R10.64+0xa4] ;  /* 0x0000a4060a130981 */ /* 0x000f28000c1e1900 */
[----:B------:R-:W4:Y:S04]  /*0860*/  @P0 LDG.E R23, desc[UR6][R10.64+0xac] ;  /* 0x0000ac060a170981 */ /* 0x000f28000c1e1900 */
[----:B------:R-:W4:Y:S04]  /*0870*/  @P1 LDG.E R26, desc[UR6][R10.64+0xbc] ;  /* 0x0000bc060a1a1981 */ /* 0x000f28000c1e1900 */
[----:B------:R-:W4:Y:S01]  /*0880*/  @P1 LDG.E R25, desc[UR6][R10.64+0xb8] ;  /* 0x0000b8060a191981 */ /* 0x000f22000c1e1900 */
[----:B--2---:R-:W-:-:S03]  /*0890*/  @P0 LOP3.LUT R7, R7, R20, RZ, 0x3c, !PT ;  /* 0x0000001407070212 */ /* 0x004fc600078e3cff */
[----:B------:R-:W2:Y:S01]  /*08a0*/  @P0 LDG.E R20, desc[UR6][R10.64+0xb0] ;  /* 0x0000b0060a140981 */ /* 0x000ea2000c1e1900 */
[----:B---3--:R-:W-:-:S03]  /*08b0*/  @P0 LOP3.LUT R5, R5, R22, RZ, 0x3c, !PT ;  /* 0x0000001605050212 */ /* 0x008fc600078e3cff */
[----:B------:R-:W3:Y:S01]  /*08c0*/  @P1 LDG.E R22, desc[UR6][R10.64+0xb4] ;  /* 0x0000b4060a161981 */ /* 0x000ee2000c1e1900 */
[----:B----4-:R-:W-:-:S03]  /*08d0*/  @P0 LOP3.LUT R4, R4, R19, RZ, 0x3c, !PT ;  /* 0x0000001304040212 */ /* 0x010fc600078e3cff */
[----:B------:R-:W4:Y:S01]  /*08e0*/  @P1 LDG.E R19, desc[UR6][R10.64+0xc0] ;  /* 0x0000c0060a131981 */ /* 0x000f22000c1e1900 */
[----:B------:R-:W-:-:S03]  /*08f0*/  @P0 LOP3.LUT R2, R2, R23, RZ, 0x3c, !PT ;  /* 0x0000001702020212 */ /* 0x000fc600078e3cff */
[----:B------:R-:W4:Y:S01]  /*0900*/  @P2 LDG.E R23, desc[UR6][R10.64+0xcc] ;  /* 0x0000cc060a172981 */ /* 0x000f22000c1e1900 */
[----:B------:R-:W-:-:S03]  /*0910*/  @P1 LOP3.LUT R5, R5, R26, RZ, 0x3c, !PT ;  /* 0x0000001a05051212 */ /* 0x000fc600078e3cff */
[----:B------:R-:W4:Y:S01]  /*0920*/  @P2 LDG.E R26, desc[UR6][R10.64+0xd0] ;  /* 0x0000d0060a1a2981 */ /* 0x000f22000c1e1900 */
[----:B--2---:R-:W-:Y:S02]  /*0930*/  @P0 LOP3.LUT R3, R3, R20, RZ, 0x3c, !PT ;  /* 0x0000001403030212 */ /* 0x004fe400078e3cff */
[----:B------:R-:W-:Y:S01]  /*0940*/  LOP3.LUT P0, RZ, R24, 0x8000, RZ, 0xc0, !PT ;  /* 0x0000800018ff7812 */ /* 0x000fe2000780c0ff */
[----:B------:R-:W2:Y:S01]  /*0950*/  @P2 LDG.E R20, desc[UR6][R10.64+0xd8] ;  /* 0x0000d8060a142981 */ /* 0x000ea2000c1e1900 */
[----:B---3--:R-:W-:-:S03]  /*0960*/  @P1 LOP3.LUT R7, R7, R22, RZ, 0x3c, !PT ;  /* 0x0000001607071212 */ /* 0x008fc600078e3cff */
[----:B------:R-:W3:Y:S04]  /*0970*/  @P1 LDG.E R22, desc[UR6][R10.64+0xc4] ;  /* 0x0000c4060a161981 */ /* 0x000ee8000c1e1900 */
[----:B------:R-:W2:Y:S01]  /*0980*/  @P2 LDG.E R24, desc[UR6][R10.64+0xc8] ;  /* 0x0000c8060a182981 */ /* 0x000ea2000c1e1900 */
[----:B------:R-:W-:Y:S02]  /*0990*/  @P1 LOP3.LUT R4, R4, R25, RZ, 0x3c, !PT ;  /* 0x0000001904041212 */ /* 0x000fe400078e3cff */
[----:B----4-:R-:W-:Y:S01]  /*09a0*/  @P1 LOP3.LUT R2, R2, R19, RZ, 0x3c, !PT ;  /* 0x0000001302021212 */ /* 0x010fe200078e3cff */
[----:B------:R-:W4:Y:S01]  /*09b0*/  @P2 LDG.E R25, desc[UR6][R10.64+0xd4] ;  /* 0x0000d4060a192981 */ /* 0x000f22000c1e1900 */
[----:B------:R-:W-:-:S03]  /*09c0*/  @P2 LOP3.LUT R4, R4, R23, RZ, 0x3c, !PT ;  /* 0x0000001704042212 */ /* 0x000fc600078e3cff */
[----:B------:R-:W4:Y:S01]  /*09d0*/  @P3 LDG.E R19, desc[UR6][R10.64+0xe0] ;  /* 0x0000e0060a133981 */ /* 0x000f22000c1e1900 */
[----:B------:R-:W-:-:S03]  /*09e0*/  @P2 LOP3.LUT R5, R5, R26, RZ, 0x3c, !PT ;  /* 0x0000001a05052212 */ /* 0x000fc600078e3cff */
[----:B------:R-:W4:Y:S04]  /*09f0*/  @P3 LDG.E R23, desc[UR6][R10.64+0xe8] ;  /* 0x0000e8060a173981 */ /* 0x000f28000c1e1900 */
[----:B------:R-:W4:Y:S01]  /*0a00*/  @P3 LDG.E R26, desc[UR6][R10.64+0xec] ;  /* 0x0000ec060a1a3981 */ /* 0x000f22000c1e1900 */
[----:B---3--:R-:W-:-:S03]  /*0a10*/  @P1 LOP3.LUT R3, R3, R22, RZ, 0x3c, !PT ;  /* 0x0000001603031212 */ /* 0x008fc600078e3cff */
[----:B------:R-:W3:Y:S01]  /*0a20*/  @P3 LDG.E R22, desc[UR6][R10.64+0xdc] ;  /* 0x0000dc060a163981 */ /* 0x000ee2000c1e1900 */
[----:B--2---:R-:W-:-:S03]  /*0a30*/  @P2 LOP3.LUT R7, R7, R24, RZ, 0x3c, !PT ;  /* 0x0000001807072212 */ /* 0x004fc600078e3cff */
[----:B------:R-:W2:Y:S01]  /*0a40*/  @P3 LDG.E R24, desc[UR6][R10.64+0xe4] ;  /* 0x0000e4060a183981 */ /* 0x000ea2000c1e1900 */
[----:B------:R-:W-:Y:S02]  /*0a50*/  @P2 LOP3.LUT R3, R3, R20, RZ, 0x3c, !PT ;  /* 0x0000001403032212 */ /* 0x000fe400078e3cff */
[----:B----4-:R-:W-:Y:S01]  /*0a60*/  @P2 LOP3.LUT R2, R2, R25, RZ, 0x3c, !PT ;  /* 0x0000001902022212 */ /* 0x010fe200078e3cff */
[----:B------:R-:W4:Y:S01]  /*0a70*/  @P4 LDG.E R20, desc[UR6][R10.64+0xf0] ;  /* 0x0000f0060a144981 */ /* 0x000f22000c1e1900 */
[----:B------:R-:W-:-:S03]  /*0a80*/  @P3 LOP3.LUT R4, R4, R19, RZ, 0x3c, !PT ;  /* 0x0000001304043212 */ /* 0x000fc600078e3cff */
        /* <DEDUP_REMOVED lines=10> */
[----:B----4-:R-:W-:-:S03]  /*0b30*/  @P4 LOP3.LUT R7, R7, R20, RZ, 0x3c, !PT ;  /* 0x0000001407074212 */ /* 0x010fc600078e3cff */
[----:B------:R-:W4:Y:S01]  /*0b40*/  @P5 LDG.E R20, desc[UR6][R10.64+0x10c] ;  /* 0x00010c060a145981 */ /* 0x000f22000c1e1900 */
[----:B------:R-:W-:-:S03]  /*0b50*/  @P4 LOP3.LUT R4, R4, R19, RZ, 0x3c, !PT ;  /* 0x0000001304044212 */ /* 0x000fc600078e3cff */
[----:B------:R-:W4:Y:S01]  /*0b60*/  @P5 LDG.E R19, desc[UR6][R10.64+0x110] ;  /* 0x000110060a135981 */ /* 0x000f22000c1e1900 */
[----:B------:R-:W-:-:S03]  /*0b70*/  @P4 LOP3.LUT R2, R2, R23, RZ, 0x3c, !PT ;  /* 0x0000001702024212 */ /* 0x000fc600078e3cff */
[----:B------:R-:W4:Y:S01]  /*0b80*/  @P6 LDG.E R23, desc[UR6][R10.64+0x11c] ;  /* 0x00011c060a176981 */ /* 0x000f22000c1e1900 */
[----:B------:R-:W-:-:S03]  /*0b90*/  @P5 LOP3.LUT R7, R7, R26, RZ, 0x3c, !PT ;  /* 0x0000001a07075212 */ /* 0x000fc600078e3cff */
        /* <DEDUP_REMOVED lines=9> */
[----:B------:R-:W4:Y:S04]  /*0c30*/  @P6 LDG.E R19, desc[UR6][R10.64+0x124] ;  /* 0x000124060a136981 */ /* 0x000f28000c1e1900 */
[----:B------:R-:W4:Y:S01]  /*0c40*/  @P6 LDG.E R20, desc[UR6][R10.64+0x128] ;  /* 0x000128060a146981 */ /* 0x000f22000c1e1900 */
[----:B------:R-:W-:Y:S02]  /*0c50*/  @P6 LOP3.LUT R4, R4, R23, RZ, 0x3c, !PT ;  /* 0x0000001704046212 */ /* 0x000fe400078e3cff */
[----:B------:R-:W-:Y:S01]  /*0c60*/  @P6 LOP3.LUT R5, R5, R26, RZ, 0x3c, !PT ;  /* 0x0000001a05056212 */ /* 0x000fe200078e3cff */
[----:B------:R-:W4:Y:S04]  /*0c70*/  @P0 LDG.E R23, desc[UR6][R10.64+0x130] ;  /* 0x000130060a170981 */ /* 0x000f28000c1e1900 */
[----:B------:R-:W4:Y:S01]  /*0c80*/  @P0 LDG.E R26, desc[UR6][R10.64+0x13c] ;  /* 0x00013c060a1a0981 */ /* 0x000f22000c1e1900 */
[----:B---3--:R-:W-:-:S03]  /*0c90*/  @P5 LOP3.LUT R3, R3, R22, RZ, 0x3c, !PT ;  /* 0x0000001603035212 */ /* 0x008fc600078e3cff */
[----:B------:R-:W3:Y:S01]  /*0ca0*/  @P0 LDG.E R22, desc[UR6][R10.64+0x12c] ;  /* 0x00012c060a160981 */ /* 0x000ee2000c1e1900 */
[----:B--2---:R-:W-:-:S03]  /*0cb0*/  @P6 LOP3.LUT R7, R7, R24, RZ, 0x3c, !PT ;  /* 0x0000001807076212 */ /* 0x004fc600078e3cff */
[----:B------:R-:W2:Y:S01]  /*0cc0*/  @P0 LDG.E R24, desc[UR6][R10.64+0x134] ;  /* 0x000134060a180981 */ /* 0x000ea2000c1e1900 */
[----:B------:R-:W-:-:S04]  /*0cd0*/  UIADD3 UR4, UPT, UPT, UR4, 0x10, URZ ;  /* 0x0000001004047890 */ /* 0x000fc8000fffe0ff */
[----:B------:R-:W-:Y:S01]  /*0ce0*/  UISETP.NE.AND UP0, UPT, UR4, 0x20, UPT ;  /* 0x000000200400788c */ /* 0x000fe2000bf05270 */
[----:B----4-:R-:W-:Y:S02]  /*0cf0*/  @P6 LOP3.LUT R2, R2, R19, RZ, 0x3c, !PT ;  /* 0x0000001302026212 */ /* 0x010fe400078e3cff */
[----:B------:R-:W-:Y:S02]  /*0d00*/  @P6 LOP3.LUT R3, R3, R20, RZ, 0x3c, !PT ;  /* 0x0000001403036212 */ /* 0x000fe400078e3cff */
[----:B------:R-:W-:Y:S02]  /*0d10*/  @P0 LOP3.LUT R2, R2, R25, RZ, 0x3c, !PT ;  /* 0x0000001902020212 */ /* 0x000fe400078e3cff */
[----:B------:R-:W-:Y:S02]  /*0d20*/  @P0 LOP3.LUT R4, R4, R23, RZ, 0x3c, !PT ;  /* 0x0000001704040212 */ /* 0x000fe400078e3cff */
[----:B------:R-:W-:Y:S02]  /*0d30*/  @P0 LOP3.LUT R3, R3, R26, RZ, 0x3c, !PT ;  /* 0x0000001a03030212 */ /* 0x000fe400078e3cff */
[----:B---3--:R-:W-:-:S02]  /*0d40*/  @P0 LOP3.LUT R7, R7, R22, RZ, 0x3c, !PT ;  /* 0x0000001607070212 */ /* 0x008fc400078e3cff */
[----:B--2---:R-:W-:Y:S01]  /*0d50*/  @P0 LOP3.LUT R5, R5, R24, RZ, 0x3c, !PT ;  /* 0x0000001805050212 */ /* 0x004fe200078e3cff */
[----:B------:R-:W-:Y:S06]  /*0d60*/  BRA.U UP0, `(.L_x_4) ;  /* 0xfffffff5004c7547 */ /* 0x000fec000b83ffff */
[----:B------:R-:W-:-:S05]  /*0d70*/  VIADD R16, R16, 0x1 ;  /* 0x0000000110107836 */ /* 0x000fca0000000000 */
[----:B------:R-:W-:-:S13]  /*0d80*/  ISETP.NE.AND P0, PT, R16, 0x5, PT ;  /* 0x000000051000780c */ /* 0x000fda0003f05270 */
[----:B------:R-:W-:Y:S05]  /*0d90*/  @P0 BRA `(.L_x_5) ;  /* 0xfffffff400300947 */ /* 0x000fea000383ffff */
[----:B------:R0:W-:Y:S01]  /*0da0*/  STL [R1+0x4], R7 ;  /* 0x0000040701007387 */ /* 0x0001e20000100800 */
[----:B------:R-:W-:-:S03]  /*0db0*/  ISETP.NE.U32.AND P0, PT, R21, 0x1, PT ;  /* 0x000000011500780c */ /* 0x000fc60003f05070 */
[----:B------:R0:W-:Y:S01]  /*0dc0*/  STL.64 [R1+0x8], R4 ;  /* 0x0000080401007387 */ /* 0x0001e20000100a00 */
[----:B------:R-:W-:-:S03]  /*0dd0*/  ISETP.NE.AND.EX P0, PT, RZ, RZ, PT, P0 ;  /* 0x000000ffff00720c */ /* 0x000fc60003f05300 */
[----:B------:R0:W-:Y:S10]  /*0de0*/  STL.64 [R1+0x10], R2 ;  /* 0x0000100201007387 */ /* 0x0001f40000100a00 */
[----:B------:R-:W-:Y:S05]  /*0df0*/  @!P0 BRA `(.L_x_3) ;  /* 0x0000001800048947 */ /* 0x000fea0003800000 */
[----:B------:R-:W-:Y:S01]  /*0e00*/  UMOV UR4, URZ ;  /* 0x000000ff00047c82 */ /* 0x000fe20008000000 */
[----:B------:R-:W-:Y:S01]  /*0e10*/  UMOV UR5, URZ ;  /* 0x000000ff00057c82 */ /* 0x000fe20008000000 */
[----:B------:R-:W-:Y:S02]  /*0e20*/  IMAD.MOV.U32 R16, RZ, RZ, RZ ;  /* 0x000000ffff107224 */ /* 0x000fe400078e00ff */
[----:B0-----:R-:W-:Y:S02]  /*0e30*/  IMAD.MOV.U32 R7, RZ, RZ, RZ ;  /* 0x000000ffff077224 */ /* 0x001fe400078e00ff */
[----:B------:R-:W-:Y:S02]  /*0e40*/  IMAD.U32 R3, RZ, RZ, UR4 ;  /* 0x00000004ff037e24 */ /* 0x000fe4000f8e00ff */
[----:B------:R-:W-:Y:S02]  /*0e50*/  IMAD.U32 R2, RZ, RZ, UR5 ;  /* 0x00000005ff027e24 */ /* 0x000fe4000f8e00ff */
[----:B------:R-:W-:-:S02]  /*0e60*/  IMAD.U32 R5, RZ, RZ, UR4 ;  /* 0x00000004ff057e24 */ /* 0x000fc4000f8e00ff */
[----:B------:R-:W-:-:S07]  /*0e70*/  IMAD.U32 R4, RZ, RZ, UR5 ;  /* 0x00000005ff047e24 */ /* 0x000fce000f8e00ff */
.L_x_7:
[----:B------:R-:W-:-:S06]  /*0e80*/  IMAD R17, R16, 0x4, R1 ;  /* 0x0000000410117824 */ /* 0x000fcc00078e0201 */
[----:B------:R-:W5:Y:S01]  /*0e90*/  LDL R17, [R17+0x4] ;  /* 0x0000040011117983 */ /* 0x000f620000100800 */
[----:B------:R-:W-:Y:S01]  /*0ea0*/  IMAD.SHL.U32 R18, R16, 0x20, RZ ;  /* 0x0000002010127824 */ /* 0x000fe200078e00ff */
[----:B------:R-:W-:-:S06]  /*0eb0*/  UMOV UR4, URZ ;  /* 0x000000ff00047c82 */ /* 0x000fcc0008000000 */
.L_x_6:
        /* <DEDUP_REMOVED lines=181> */
[----:B------:R-:W-:Y:S05]  /*1a10*/  @P0 BRA `(.L_x_3) ;  /* 0x0000000800fc0947 */ /* 0x000fea0003800000 */
[----:B------:R-:W-:Y:S01]  /*1a20*/  UMOV UR4, URZ ;  /* 0x000000ff00047c82 */ /* 0x000fe20008000000 */
[----:B------:R-:W-:Y:S01]  /*1a30*/  UMOV UR5, URZ ;  /* 0x000000ff00057c82 */ /* 0x000fe20008000000 */
[----:B------:R-:W-:Y:S02]  /*1a40*/  IMAD.MOV.U32 R16, RZ, RZ, RZ ;  /* 0x000000ffff107224 */ /* 0x000fe400078e00ff */
[----:B--2---:R-:W-:Y:S02]  /*1a50*/  IMAD.MOV.U32 R7, RZ, RZ, RZ ;  /* 0x000000ffff077224 */ /* 0x004fe400078e00ff */
[----:B------:R-:W-:Y:S02]  /*1a60*/  IMAD.U32 R3, RZ, RZ, UR4 ;  /* 0x00000004ff037e24 */ /* 0x000fe4000f8e00ff */
[----:B------:R-:W-:Y:S02]  /*1a70*/  IMAD.U32 R2, RZ, RZ, UR5 ;  /* 0x00000005ff027e24 */ /* 0x000fe4000f8e00ff */
[----:B------:R-:W-:-:S02]  /*1a80*/  IMAD.U32 R5, RZ, RZ, UR4 ;  /* 0x00000004ff057e24 */ /* 0x000fc4000f8e00ff */
[----:B------:R-:W-:-:S07]  /*1a90*/  IMAD.U32 R4, RZ, RZ, UR5 ;  /* 0x00000005ff047e24 */ /* 0x000fce000f8e00ff */
.L_x_9:
[----:B------:R-:W-:-:S06]  /*1aa0*/  IMAD R17, R16, 0x4, R1 ;  /* 0x0000000410117824 */ /* 0x000fcc00078e0201 */
[----:B------:R-:W5:Y:S01]  /*1ab0*/  LDL R17, [R17+0x4] ;  /* 0x0000040011117983 */ /* 0x000f620000100800 */
[----:B------:R-:W-:Y:S01]  /*1ac0*/  IMAD.SHL.U32 R18, R16, 0x20, RZ ;  /* 0x0000002010127824 */ /* 0x000fe200078e00ff */
[----:B------:R-:W-:-:S06]  /*1ad0*/  UMOV UR4, URZ ;  /* 0x000000ff00047c82 */ /* 0x000fcc0008000000 */
.L_x_8:
        /* <DEDUP_REMOVED lines=10> */
[----:B------:R-:W4:Y:S04]  /*1b80*/  @P3 LDG.E R26, desc[UR6][R10.64+0x4c] ;  /* 0x00004c060a1a3981 */ /* 0x000f28000c1e1900 */
[----:B------:R-:W4:Y:S04]  /*1b90*/  @!P0 LDG.E R19, desc[UR6][R10.64+0x4] ;  /* 0x000004060a138981 */ /* 0x000f28000c1e1900 */
[----:B------:R-:W4:Y:S04]  /*1ba0*/  @!P0 LDG.E R21, desc[UR6][R10.64+0xc] ;  /* 0x00000c060a158981 */ /* 0x000f28000c1e1900 */
[----:B------:R-:W4:Y:S01]  /*1bb0*/  @P3 LDG.E R25, desc[UR6][R10.64+0x40] ;  /* 0x000040060a193981 */ /* 0x000f22000c1e1900 */
[----:B--2---:R-:W-:-:S03]  /*1bc0*/  @!P0 LOP3.LUT R3, R3, R20, RZ, 0x3c, !PT ;  /* 0x0000001403038212 */ /* 0x004fc600078e3cff */
[----:B------:R-:W2:Y:S01]  /*1bd0*/  @!P0 LDG.E R20, desc[UR6][R10.64] ;  /* 0x000000060a148981 */ /* 0x000ea2000c1e1900 */
[----:B---3--:R-:W-:-:S03]  /*1be0*/  @P1 LOP3.LUT R3, R3, R22, RZ, 0x3c, !PT ;  /* 0x0000001603031212 */ /* 0x008fc600078e3cff */
[----:B------:R-:W3:Y:S01]  /*1bf0*/  @!P0 LDG.E R22, desc[UR6][R10.64+0x8] ;  /* 0x000008060a168981 */ /* 0x000ee2000c1e1900 */
[----:B----4-:R-:W-:-:S03]  /*1c00*/  @P2 LOP3.LUT R3, R3, R24, RZ, 0x3c, !PT ;  /* 0x0000001803032212 */ /* 0x010fc600078e3cff */
[----:B------:R-:W4:Y:S01]  /*1c10*/  @P4 LDG.E R24, desc[UR6][R10.64+0x60] ;  /* 0x000060060a184981 */ /* 0x000f22000c1e1900 */
[----:B------:R-:W-:-:S03]  /*1c20*/  @P3 LOP3.LUT R3, R3, R26, RZ, 0x3c, !PT ;  /* 0x0000001a03033212 */ /* 0x000fc600078e3cff */
[----:B------:R-:W4:Y:S01]  /*1c30*/  @P5 LDG.E R26, desc[UR6][R10.64+0x74] ;  /* 0x000074060a1a5981 */ /* 0x000f22000c1e1900 */
[----:B------:R-:W-:-:S03]  /*1c40*/  @!P0 LOP3.LUT R4, R4, R19, RZ, 0x3c, !PT ;  /* 0x0000001304048212 */ /* 0x000fc600078e3cff */
[----:B------:R-:W4:Y:S01]  /*1c50*/  @P1 LDG.E R19, desc[UR6][R10.64+0x18] ;  /* 0x000018060a131981 */ /* 0x000f22000c1e1900 */
[----:B------:R-:W-:-:S03]  /*1c60*/  @!P0 LOP3.LUT R2, R2, R21, RZ, 0x3c, !PT ;  /* 0x0000001502028212 */ /* 0x000fc600078e3cff */
[----:B------:R-:W4:Y:S01]  /*1c70*/  @P1 LDG.E R21, desc[UR6][R10.64+0x20] ;  /* 0x000020060a151981 */ /* 0x000f22000c1e1900 */
[----:B--2---:R-:W-:-:S03]  /*1c80*/  @!P0 LOP3.LUT R7, R7, R20, RZ, 0x3c, !PT ;  /* 0x0000001407078212 */ /* 0x004fc600078e3cff */
[----:B------:R-:W2:Y:S01]  /*1c90*/  @P1 LDG.E R20, desc[UR6][R10.64+0x14] ;  /* 0x000014060a141981 */ /* 0x000ea2000c1e1900 */
[----:B---3--:R-:W-:-:S03]  /*1ca0*/  @!P0 LOP3.LUT R5, R5, R22, RZ, 0x3c, !PT ;  /* 0x0000001605058212 */ /* 0x008fc600078e3cff */
[----:B------:R-:W3:Y:S01]  /*1cb0*/  @P1 LDG.E R22, desc[UR6][R10.64+0x1c] ;  /* 0x00001c060a161981 */ /* 0x000ee2000c1e1900 */
[----:B----4-:R-:W-:-:S03]  /*1cc0*/  @P4 LOP3.LUT R3, R3, R24, RZ, 0x3c, !PT ;  /* 0x0000001803034212 */ /* 0x010fc600078e3cff */
[----:B------:R-:W4:Y:S01]  /*1cd0*/  @P2 LDG.E R24, desc[UR6][R10.64+0x28] ;  /* 0x000028060a182981 */ /* 0x000f22000c1e1900 */
[----:B------:R-:W-:-:S03]  /*1ce0*/  @P1 LOP3.LUT R4, R4, R19, RZ, 0x3c, !PT ;  /* 0x0000001304041212 */ /* 0x000fc600078e3cff */
[----:B------:R-:W4:Y:S01]  /*1cf0*/  @P2 LDG.E R19, desc[UR6][R10.64+0x2c] ;  /* 0x00002c060a132981 */ /* 0x000f22000c1e1900 */
[----:B------:R-:W-:-:S03]  /*1d00*/  @P1 LOP3.LUT R2, R2, R21, RZ, 0x3c, !PT ;  /* 0x0000001502021212 */ /* 0x000fc600078e3cff */
        /* <DEDUP_REMOVED lines=9> */
[----:B------:R-:W-:Y:S02]  /*1da0*/  @P2 LOP3.LUT R2, R2, R21, RZ, 0x3c, !PT ;  /* 0x0000001502022212 */ /* 0x000fe400078e3cff */
[----:B------:R-:W-:Y:S01]  /*1db0*/  @P3 LOP3.LUT R4, R4, R25, RZ, 0x3c, !PT ;  /* 0x0000001904043212 */ /* 0x000fe200078e3cff */
        /* <DEDUP_REMOVED lines=20> */
[----:B------:R-:W-:Y:S02]  /*1f00*/  LOP3.LUT P0, RZ, R23, 0x80, RZ, 0xc0, !PT ;  /* 0x0000008017ff7812 */ /* 0x000fe4000780c0ff */
[----:B------:R-:W-:Y:S02]  /*1f10*/  @P5 LOP3.LUT R3, R3, R26, RZ, 0x3c, !PT ;  /* 0x0000001a03035212 */ /* 0x000fe400078e3cff */
[----:B------:R-:W4:Y:S01]  /*1f20*/  @P6 LDG.E R26, desc[UR6][R10.64+0x88] ;  /* 0x000088060a1a6981 */ /* 0x000f22000c1e1900 */
[----:B------:R-:W-:-:S03]  /*1f30*/  @P5 LOP3.LUT R4, R4, R19, RZ, 0x3c, !PT ;  /* 0x0000001304045212 */ /* 0x000fc600078e3cff */
[----:B------:R-:W4:Y:S01]  /*1f40*/  @P6 LDG.E R19, desc[UR6][R10.64+0x84] ;  /* 0x000084060a136981 */ /* 0x000f22000c1e1900 */
[----:B------:R-:W-:-:S04]  /*1f50*/  @P5 LOP3.LUT R2, R2, R21, RZ, 0x3c, !PT ;  /* 0x0000001502025212 */ /* 0x000fc800078e3cff */
        /* <DEDUP_REMOVED lines=9> */
[----:B------:R-:W-:Y:S02]  /*1ff0*/  @P6 LOP3.LUT R3, R3, R26, RZ, 0x3c, !PT ;  /* 0x0000001a03036212 */ /* 0x000fe400078e3cff */
[----:B------:R-:W-:Y:S02]  /*2000*/  @P6 LOP3.LUT R2, R2, R19, RZ, 0x3c, !PT ;  /* 0x0000001302026212 */ /* 0x000fe400078e3cff */
[----:B------:R-:W-:Y:S02]  /*2010*/  @P0 LOP3.LUT R4, R4, R21, RZ, 0x3c, !PT ;  /* 0x0000001504040212 */ /* 0x000fe400078e3cff */
[----:B------:R-:W-:Y:S02]  /*2020*/  @P0 LOP3.LUT R2, R2, R25, RZ, 0x3c, !PT ;  /* 0x0000001902020212 */ /* 0x000fe400078e3cff */
[----:B--2---:R-:W-:Y:S02]  /*2030*/  @P0 LOP3.LUT R7, R7, R20, RZ, 0x3c, !PT ;  /* 0x0000001407070212 */ /* 0x004fe400078e3cff */
[----:B---3--:R-:W-:-:S02]  /*2040*/  @P0 LOP3.LUT R5, R5, R22, RZ, 0x3c, !PT ;  /* 0x0000001605050212 */ /* 0x008fc400078e3cff */
[----:B----4-:R-:W-:Y:S02]  /*2050*/  @P0 LOP3.LUT R3, R3, R24, RZ, 0x3c, !PT ;  /* 0x0000001803030212 */ /* 0x010fe400078e3cff */
[----:B------:R-:W-:-:S13]  /*2060*/  R2P PR, R23.B1, 0x7f ;  /* 0x0000007f17007804 */ /* 0x000fda0000001000 */
[----:B------:R-:W2:Y:S04]  /*2070*/  @P0 LDG.E R22, desc[UR6][R10.64+0xa0] ;  /* 0x0000a0060a160981 */ /* 0x000ea8000c1e1900 */
[----:B------:R-:W3:Y:S04]  /*2080*/  @P0 LDG.E R19, desc[UR6][R10.64+0xa4] ;  /* 0x0000a4060a130981 */ /* 0x000ee8000c1e1900 */
[----:B------:R-:W4:Y:S04]  /*2090*/  @P0 LDG.E R21, desc[UR6][R10.64+0xac] ;  /* 0x0000ac060a150981 */ /* 0x000f28000c1e1900 */
        /* <DEDUP_REMOVED lines=14> */
[----:B------:R-:W-:Y:S02]  /*2180*/  LOP3.LUT P0, RZ, R23, 0x8000, RZ, 0xc0, !PT ;  /* 0x0000800017ff7812 */ /* 0x000fe4000780c0ff */
        /* <DEDUP_REMOVED lines=22> */
[----:B------:R-:W-:Y:S01]  /*22f0*/  @P2 LOP3.LUT R3, R3, R24, RZ, 0x3c, !PT ;  /* 0x0000001803032212 */ /* 0x000fe200078e3cff */
[----:B------:R-:W4:Y:S04]  /*2300*/  @P4 LDG.E R23, desc[UR6][R10.64+0xfc] ;  /* 0x0000fc060a174981 */ /* 0x000f28000c1e1900 */
        /* <DEDUP_REMOVED lines=12> */
[----:B------:R-:W3:Y:S01]  /*23d0*/  @P5 LDG.E R23, desc[UR6][R10.64+0x110] ;  /* 0x000110060a175981 */ /* 0x000ee2000c1e1900 */
[----:B------:R-:W-:-:S03]  /*23e0*/  @P4 LOP3.LUT R7, R7, R24, RZ, 0x3c, !PT ;  /* 0x0000001807074212 */ /* 0x000fc600078e3cff */
[----:B------:R-:W3:Y:S01]  /*23f0*/  @P5 LDG.E R24, desc[UR6][R10.64+0x10c] ;  /* 0x00010c060a185981 */ /* 0x000ee2000c1e1900 */
[----:B------:R-:W-:-:S03]  /*2400*/  @P4 LOP3.LUT R3, R3, R20, RZ, 0x3c, !PT ;  /* 0x0000001403034212 */ /* 0x000fc600078e3cff */
[----:B------:R-:W3:Y:S01]  /*2410*/  @P6 LDG.E R20, desc[UR6][R10.64+0x120] ;  /* 0x000120060a146981 */ /* 0x000ee2000c1e1900 */
[----:B------:R-:W-:-:S03]  /*2420*/  @P5 LOP3.LUT R3, R3, R26, RZ, 0x3c, !PT ;  /* 0x0000001a03035212 */ /* 0x000fc600078e3cff */
[----:B------:R-:W3:Y:S01]  /*2430*/  @P0 LDG.E R26, desc[UR6][R10.64+0x134] ;  /* 0x000134060a1a0981 */ /* 0x000ee2000c1e1900 */
[----:B--2---:R-:W-:-:S03]  /*2440*/  @P5 LOP3.LUT R7, R7, R22, RZ, 0x3c, !PT ;  /* 0x0000001607075212 */ /* 0x004fc600078e3cff */
[----:B------:R-:W2:Y:S01]  /*2450*/  @P6 LDG.E R22, desc[UR6][R10.64+0x128] ;  /* 0x000128060a166981 */ /* 0x000ea2000c1e1900 */
[----:B------:R-:W-:-:S03]  /*2460*/  @P6 LOP3.LUT R7, R7, R28, RZ, 0x3c, !PT ;  /* 0x0000001c07076212 */ /* 0x000fc600078e3cff */
[----:B------:R-:W2:Y:S01]  /*2470*/  @P0 LDG.E R28, desc[UR6][R10.64+0x13c] ;  /* 0x00013c060a1c0981 */ /* 0x000ea2000c1e1900 */
[----:B----4-:R-:W-:-:S03]  /*2480*/  @P5 LOP3.LUT R4, R4, R21, RZ, 0x3c, !PT ;  /* 0x0000001504045212 */ /* 0x010fc600078e3cff */
[----:B------:R-:W4:Y:S01]  /*2490*/  @P6 LDG.E R21, desc[UR6][R10.64+0x124] ;  /* 0x000124060a156981 */ /* 0x000f22000c1e1900 */
[----:B---3--:R-:W-:Y:S02]  /*24a0*/  @P5 LOP3.LUT R2, R2, R23, RZ, 0x3c, !PT ;  /* 0x0000001702025212 */ /* 0x008fe400078e3cff */
[----:B------:R-:W-:Y:S01]  /*24b0*/  @P6 LOP3.LUT R4, R4, R19, RZ, 0x3c, !PT ;  /* 0x0000001304046212 */ /* 0x000fe200078e3cff */
[----:B------:R-:W3:Y:S01]  /*24c0*/  @P0 LDG.E R23, desc[UR6][R10.64+0x138] ;  /* 0x000138060a170981 */ /* 0x000ee2000c1e1900 */
[----:B------:R-:W-:-:S03]  /*24d0*/  @P5 LOP3.LUT R5, R5, R24, RZ, 0x3c, !PT ;  /* 0x0000001805055212 */ /* 0x000fc600078e3cff */
[----:B------:R-:W3:Y:S04]  /*24e0*/  @P0 LDG.E R24, desc[UR6][R10.64+0x12c] ;  /* 0x00012c060a180981 */ /* 0x000ee8000c1e1900 */
[----:B------:R-:W3:Y:S01]  /*24f0*/  @P0 LDG.E R19, desc[UR6][R10.64+0x130] ;  /* 0x000130060a130981 */ /* 0x000ee2000c1e1900 */
[----:B------:R-:W-:-:S04]  /*2500*/  UIADD3 UR4, UPT, UPT, UR4, 0x10, URZ ;  /* 0x0000001004047890 */ /* 0x000fc8000fffe0ff */
[----:B------:R-:W-:Y:S01]  /*2510*/  UISETP.NE.AND UP0, UPT, UR4, 0x20, UPT ;  /* 0x000000200400788c */ /* 0x000fe2000bf05270 */
[----:B------:R-:W-:-:S04]  /*2520*/  @P6 LOP3.LUT R5, R5, R20, RZ, 0x3c, !PT ;  /* 0x0000001405056212 */ /* 0x000fc800078e3cff */
[----:B------:R-:W-:Y:S02]  /*2530*/  @P0 LOP3.LUT R5, R5, R26, RZ, 0x3c, !PT ;  /* 0x0000001a05050212 */ /* 0x000fe400078e3cff */
[----:B--2---:R-:W-:-:S04]  /*2540*/  @P6 LOP3.LUT R3, R3, R22, RZ, 0x3c, !PT ;  /* 0x0000001603036212 */ /* 0x004fc800078e3cff */
[----:B------:R-:W-:Y:S02]  /*2550*/  @P0 LOP3.LUT R3, R3, R28, RZ, 0x3c, !PT ;  /* 0x0000001c03030212 */ /* 0x000fe400078e3cff */
[----:B----4-:R-:W-:-:S04]  /*2560*/  @P6 LOP3.LUT R2, R2, R21, RZ, 0x3c, !PT ;  /* 0x0000001502026212 */ /* 0x010fc800078e3cff */
[----:B---3--:R-:W-:Y:S02]  /*2570*/  @P0 LOP3.LUT R2, R2, R23, RZ, 0x3c, !PT ;  /* 0x0000001702020212 */ /* 0x008fe400078e3cff */
[----:B------:R-:W-:Y:S02]  /*2580*/  @P0 LOP3.LUT R7, R7, R24, RZ, 0x3c, !PT ;  /* 0x0000001807070212 */ /* 0x000fe400078e3cff */
[----:B------:R-:W-:Y:S01]  /*2590*/  @P0 LOP3.LUT R4, R4, R19, RZ, 0x3c, !PT ;  /* 0x0000001304040212 */ /* 0x000fe200078e3cff */
[----:B------:R-:W-:Y:S06]  /*25a0*/  BRA.U UP0, `(.L_x_8) ;  /* 0xfffffff5004c7547 */ /* 0x000fec000b83ffff */
[----:B------:R-:W-:-:S05]  /*25b0*/  VIADD R16, R16, 0x1 ;  /* 0x0000000110107836 */ /* 0x000fca0000000000 */
[----:B------:R-:W-:-:S13]  /*25c0*/  ISETP.NE.AND P0, PT, R16, 0x5, PT ;  /* 0x000000051000780c */ /* 0x000fda0003f05270 */
[----:B------:R-:W-:Y:S05]  /*25d0*/  @P0 BRA `(.L_x_9) ;  /* 0xfffffff400300947 */ /* 0x000fea000383ffff */
[----:B------:R3:W-:Y:S04]  /*25e0*/  STL [R1+0x4], R7 ;  /* 0x0000040701007387 */ /* 0x0007e80000100800 */
[----:B------:R3:W-:Y:S04]  /*25f0*/  STL.64 [R1+0x8], R4 ;  /* 0x0000080401007387 */ /* 0x0007e80000100a00 */
[----:B------:R3:W-:Y:S02]  /*2600*/  STL.64 [R1+0x10], R2 ;  /* 0x0000100201007387 */ /* 0x0007e40000100a00 */
.L_x_3:
[----:B------:R-:W-:Y:S05]  /*2610*/  BSYNC.RECONVERGENT B1 ;  /* 0x0000000000017941 */ /* 0x000fea0003800200 */
.L_x_2:
[C---:B------:R-:W-:Y:S01]  /*2620*/  ISETP.GT.U32.AND P0, PT, R13.reuse, 0x3, PT ;  /* 0x000000030d00780c */ /* 0x040fe20003f04070 */
[----:B------:R-:W-:Y:S01]  /*2630*/  VIADD R12, R12, 0x1 ;  /* 0x000000010c0c7836 */ /* 0x000fe20000000000 */
[--C-:B------:R-:W-:Y:S02]  /*2640*/  SHF.R.U64 R13, R13, 0x2, R14.reuse ;  /* 0x000000020d0d7819 */ /* 0x100fe4000000120e */
[----:B------:R-:W-:Y:S02]  /*2650*/  ISETP.GT.U32.AND.EX P0, PT, R14, RZ, PT, P0 ;  /* 0x000000ff0e00720c */ /* 0x000fe40003f04100 */
[----:B------:R-:W-:-:S11]  /*2660*/  SHF.R.U32.HI R14, RZ, 0x2, R14 ;  /* 0x00000002ff0e7819 */ /* 0x000fd6000001160e */
[----:B------:R-:W-:Y:S05]  /*2670*/  @P0 BRA `(.L_x_10) ;  /* 0xffffffd800cc0947 */ /* 0x000fea000383ffff */
.L_x_1:
[----:B------:R-:W-:Y:S05]  /*2680*/  BSYNC.RECONVERGENT B0 ;  /* 0x0000000000007941 */ /* 0x000fea0003800200 */
.L_x_0:
[----:B------:R-:W4:Y:S01]  /*2690*/  LDCU.64 UR8, c[0x0][0x388] ;  /* 0x00007100ff0877ac */ /* 0x000f220008000a00 */
[----:B------:R-:W0:Y:S01]  /*26a0*/  S2R R12, SR_LANEID ;  /* 0x00000000000c7919 */ /* 0x000e220000000000 */
[----:B------:R-:W-:Y:S01]  /*26b0*/  SHF.R.S32.HI R8, RZ, 0x1f, R0 ;  /* 0x0000001fff087819 */ /* 0x000fe20000011400 */
[----:B------:R-:W-:Y:S01]  /*26c0*/  BSSY.RECONVERGENT B0, `(.L_x_11) ;  /* 0x0000031000007945 */ /* 0x000fe20003800200 */
[----:B----4-:R-:W-:-:S04]  /*26d0*/  ISETP.GE.U32.AND P0, PT, R0, UR8, PT ;  /* 0x0000000800007c0c */ /* 0x010fc8000bf06070 */
[----:B------:R-:W-:Y:S01]  /*26e0*/  ISETP.GE.AND.EX P0, PT, R8, UR9, PT, P0 ;  /* 0x0000000908007c0c */ /* 0x000fe2000bf06300 */
[----:B------:R-:W-:-:S12]  /*26f0*/  IMAD.MOV.U32 R8, RZ, RZ, RZ ;  /* 0x000000ffff087224 */ /* 0x000fd800078e00ff */
[----:B0-----:R-:W-:Y:S05]  /*2700*/  @P0 BRA `(.L_x_12) ;  /* 0x0000000000b00947 */ /* 0x001fea0003800000 */
[----:B------:R-:W0:Y:S01]  /*2710*/  LDCU UR4, c[0x0][0x370] ;  /* 0x00006e00ff0477ac */ /* 0x000e220008000800 */
[----:B------:R-:W-:Y:S02]  /*2720*/  IMAD.MOV.U32 R14, RZ, RZ, R4 ;  /* 0x000000ffff0e7224 */ /* 0x000fe400078e0004 */
[----:B------:R-:W-:Y:S02]  /*2730*/  IMAD.MOV.U32 R9, RZ, RZ, R7 ;  /* 0x000000ffff097224 */ /* 0x000fe400078e0007 */
[----:B------:R-:W-:Y:S02]  /*2740*/  IMAD.MOV.U32 R8, RZ, RZ, RZ ;  /* 0x000000ffff087224 */ /* 0x000fe400078e00ff */
[----:B0-----:R-:W-:-:S07]  /*2750*/  IMAD R15, R15, UR4, RZ ;  /* 0x000000040f0f7c24 */ /* 0x001fce000f8e02ff */
.L_x_13:
[----:B-123--:R-:W-:Y:S01]  /*2760*/  SHF.R.U32.HI R4, RZ, 0x2, R9 ;  /* 0x00000002ff047819 */ /* 0x00efe20000011609 */
[----:B------:R-:W-:Y:S01]  /*2770*/  IMAD.SHL.U32 R7, R3, 0x10, RZ ;  /* 0x0000001003077824 */ /* 0x000fe200078e00ff */
[----:B------:R-:W-:Y:S01]  /*2780*/  SHF.R.U32.HI R11, RZ, 0x2, R14 ;  /* 0x00000002ff0b7819 */ /* 0x000fe2000001160e */
[----:B------:R-:W-:Y:S01]  /*2790*/  IMAD.IADD R0, R15, 0x1, R0 ;  /* 0x000000010f007824 */ /* 0x000fe200078e0200 */
[----:B------:R-:W-:Y:S02]  /*27a0*/  LOP3.LUT R4, R4, R9, RZ, 0x3c, !PT ;  /* 0x0000000904047212 */ /* 0x000fe400078e3cff */
[----:B------:R-:W-:Y:S01]  /*27b0*/  LOP3.LUT R11, R11, R14, RZ, 0x3c, !PT ;  /* 0x0000000e0b0b7212 */ /* 0x000fe200078e3cff */
[----:B------:R-:W-:Y:S01]  /*27c0*/  IMAD.MOV.U32 R14, RZ, RZ, 0x40000000 ;  /* 0x40000000ff0e7424 */ /* 0x000fe200078e00ff */
[----:B------:R-:W-:Y:S01]  /*27d0*/  ISETP.GE.U32.AND P0, PT, R0, UR8, PT ;  /* 0x0000000800007c0c */ /* 0x000fe2000bf06070 */
[----:B------:R-:W-:-:S05]  /*27e0*/  IMAD.SHL.U32 R9, R4, 0x2, RZ ;  /* 0x0000000204097824 */ /* 0x000fca00078e00ff */
[----:B------:R-:W-:Y:S01]  /*27f0*/  LOP3.LUT R10, R4, R9, R7, 0x96, !PT ;  /* 0x00000009040a7212 */ /* 0x000fe200078e9607 */
[----:B------:R-:W-:Y:S02]  /*2800*/  IMAD.MOV.U32 R4, RZ, RZ, R2 ;  /* 0x000000ffff047224 */ /* 0x000fe400078e0002 */
[----:B------:R-:W-:Y:S01]  /*2810*/  IMAD.SHL.U32 R7, R11, 0x2, RZ ;  /* 0x000000020b077824 */ /* 0x000fe200078e00ff */
[----:B------:R-:W-:-:S05]  /*2820*/  LOP3.LUT R2, R10, R3, RZ, 0x3c, !PT ;  /* 0x000000030a027212 */ /* 0x000fca00078e3cff */
[----:B------:R-:W-:-:S05]  /*2830*/  IMAD.SHL.U32 R10, R2, 0x10, RZ ;  /* 0x00000010020a7824 */ /* 0x000fca00078e00ff */
[----:B------:R-:W-:Y:S01]  /*2840*/  LOP3.LUT R11, R11, R7, R10, 0x96, !PT ;  /* 0x000000070b0b7212 */ /* 0x000fe200078e960a */
[----:B------:R-:W-:Y:S01]  /*2850*/  IMAD.MOV.U32 R10, RZ, RZ, 0x2f800000 ;  /* 0x2f800000ff0a7424 */ /* 0x000fe200078e00ff */
[C---:B------:R-:W-:Y:S01]  /*2860*/  IADD3 R7, PT, PT, R6.reuse, 0x587c5, R2 ;  /* 0x000587c506077810 */ /* 0x040fe20007ffe002 */
[----:B------:R-:W-:Y:S01]  /*2870*/  VIADD R6, R6, 0xb0f8a ;  /* 0x000b0f8a06067836 */ /* 0x000fe20000000000 */
[----:B------:R-:W-:Y:S02]  /*2880*/  LOP3.LUT R11, R11, R2, RZ, 0x3c, !PT ;  /* 0x000000020b0b7212 */ /* 0x000fe400078e3cff */
[----:B------:R-:W-:-:S03]  /*2890*/  I2FP.F32.U32 R7, R7 ;  /* 0x0000000700077245 */ /* 0x000fc60000201000 */
[----:B------:R-:W-:Y:S02]  /*28a0*/  IMAD.IADD R9, R11, 0x1, R6 ;  /* 0x000000010b097824 */ /* 0x000fe400078e0206 */
[----:B------:R-:W-:-:S03]  /*28b0*/  FFMA R7, R7, R10, 1.1641532182693481445e-10 ;  /* 0x2f00000007077423 */ /* 0x000fc6000000000a */
[----:B------:R-:W-:Y:S01]  /*28c0*/  I2FP.F32.U32 R9, R9 ;  /* 0x0000000900097245 */ /* 0x000fe20000201000 */
[----:B------:R-:W-:-:S04]  /*28d0*/  FFMA R7, R7, R14, -1 ;  /* 0xbf80000007077423 */ /* 0x000fc8000000000e */
[----:B------:R-:W-:-:S04]  /*28e0*/  FFMA R9, R9, R10, 1.1641532182693481445e-10 ;  /* 0x2f00000009097423 */ /* 0x000fc8000000000a */
[----:B------:R-:W-:Y:S01]  /*28f0*/  FFMA R9, R9, R14, -1 ;  /* 0xbf80000009097423 */ /* 0x000fe2000000000e */
[----:B------:R-:W-:-:S03]  /*2900*/  IMAD.MOV.U32 R14, RZ, RZ, R4 ;  /* 0x000000ffff0e7224 */ /* 0x000fc600078e0004 */
[----:B------:R-:W-:Y:S01]  /*2910*/  FMUL R10, R9, R9 ;  /* 0x00000009090a7220 */ /* 0x000fe20000400000 */
[----:B------:R-:W-:-:S03]  /*2920*/  SHF.R.S32.HI R9, RZ, 0x1f, R0 ;  /* 0x0000001fff097819 */ /* 0x000fc60000011400 */
[----:B------:R-:W-:Y:S01]  /*2930*/  FFMA R10, R7, R7, R10 ;  /* 0x00000007070a7223 */ /* 0x000fe2000000000a */
[----:B------:R-:W-:Y:S01]  /*2940*/  ISETP.GE.AND.EX P0, PT, R9, UR9, PT, P0 ;  /* 0x0000000909007c0c */ /* 0x000fe2000bf06300 */
[----:B------:R-:W-:Y:S02]  /*2950*/  VIADD R7, R8, 0x1 ;  /* 0x0000000108077836 */ /* 0x000fe40000000000 */
[----:B------:R-:W-:Y:S01]  /*2960*/  IMAD.MOV.U32 R9, RZ, RZ, R5 ;  /* 0x000000ffff097224 */ /* 0x000fe200078e0005 */
[----:B------:R-:W-:Y:S01]  /*2970*/  FSETP.GTU.AND P1, PT, R10, 1, PT ;  /* 0x3f8000000a00780b */ /* 0x000fe20003f2c000 */
[----:B------:R-:W-:Y:S02]  /*2980*/  IMAD.MOV.U32 R5, RZ, RZ, R3 ;  /* 0x000000ffff057224 */ /* 0x000fe400078e0003 */
[----:B------:R-:W-:-:S10]  /*2990*/  IMAD.MOV.U32 R3, RZ, RZ, R11 ;  /* 0x000000ffff037224 */ /* 0x000fd400078e000b */
[----:B------:R-:W-:-:S04]  /*29a0*/  @P1 IMAD.MOV R7, RZ, RZ, R8 ;  /* 0x000000ffff071224 */ /* 0x000fc800078e0208 */
[----:B------:R-:W-:Y:S01]  /*29b0*/  IMAD.MOV.U32 R8, RZ, RZ, R7 ;  /* 0x000000ffff087224 */ /* 0x000fe200078e0007 */
[----:B------:R-:W-:Y:S06]  /*29c0*/  @!P0 BRA `(.L_x_13) ;  /* 0xfffffffc00648947 */ /* 0x000fec000383ffff */
.L_x_12:
[----:B------:R-:W-:Y:S05]  /*29d0*/  BSYNC.RECONVERGENT B0 ;  /* 0x0000000000007941 */ /* 0x000fea0003800200 */
.L_x_11:
[----:B------:R-:W0:Y:S08]  /*29e0*/  REDUX.SUM UR5, R8 ;  /* 0x00000000080573c4 */ /* 0x000e30000000c000 */
[----:B-123--:R-:W1:Y:S01]  /*29f0*/  LDC.64 R2, c[0x0][0x380] ;  /* 0x0000e000ff027b82 */ /* 0x00ee620000000a00 */
[----:B------:R-:W-:Y:S02]  /*2a00*/  VOTEU.ANY UR4, UPT, PT ;  /* 0x0000000000047886 */ /* 0x000fe400038e0100 */
[----:B------:R-:W-:-:S06]  /*2a10*/  UFLO.U32 UR4, UR4 ;  /* 0x00000004000472bd */ /* 0x000fcc00080e0000 */
[----:B------:R-:W-:Y:S01]  /*2a20*/  ISETP.EQ.U32.AND P0, PT, R12, UR4, PT ;  /* 0x000000040c007c0c */ /* 0x000fe2000bf02070 */
[----:B0-----:R-:W-:-:S12]  /*2a30*/  IMAD.U32 R5, RZ, RZ, UR5 ;  /* 0x00000005ff057e24 */ /* 0x001fd8000f8e00ff */
[----:B-1----:R-:W-:Y:S01]  /*2a40*/  @P0 REDG.E.ADD.STRONG.GPU desc[UR6][R2.64], R5 ;  /* 0x000000050200098e */ /* 0x002fe2000c12e106 */
[----:B------:R-:W-:Y:S05]  /*2a50*/  EXIT ;  /* 0x000000000000794d */ /* 0x000fea0003800000 */
.L_x_14:
[----:B------:R-:W-:-:S00]  /*2a60*/  BRA `(.L_x_14) ;  /* 0xfffffffc00fc7947 */ /* 0x000fc0000383ffff */
[----:B------:R-:W-:-:S00]  /*2a70*/  NOP ;  /* 0x0000000000007918 */ /* 0x000fc00000000000 */
        /* <DEDUP_REMOVED lines=8> */
.L_x_15:


//--------------------- .nv.global.init           --------------------------
	.section	.nv.global.init,"aw",@progbits
	.align	4
.nv.global.init:
	.type		mrg32k3aM1SubSeq,@object
	.size		mrg32k3aM1SubSeq,(mrg32k3aM2SubSeq - mrg32k3aM1SubSeq)
mrg32k3aM1SubSeq:
        /*0000*/ 	.byte	0x0b, 0xcc, 0xee, 0x04, 0x73, 0x29, 0x8b, 0x6f, 0xf6, 0x53, 0x03, 0xf6, 0x23, 0xf6, 0xea, 0xda
        /* <DEDUP_REMOVED lines=125> */
	.type		mrg32k3aM2SubSeq,@object
	.size		mrg32k3aM2SubSeq,(mrg32k3aM1 - mrg32k3aM2SubSeq)
mrg32k3aM2SubSeq:
        /* <DEDUP_REMOVED lines=126> */
	.type		mrg32k3aM1,@object
	.size		mrg32k3aM1,(mrg32k3aM1Seq - mrg32k3aM1)
mrg32k3aM1:
        /* <DEDUP_REMOVED lines=144> */
	.type		mrg32k3aM1Seq,@object
	.size		mrg32k3aM1Seq,(mrg32k3aM2 - mrg32k3aM1Seq)
mrg32k3aM1Seq:
        /* <DEDUP_REMOVED lines=144> */
	.type		mrg32k3aM2,@object
	.size		mrg32k3aM2,(mrg32k3aM2Seq - mrg32k3aM2)
mrg32k3aM2:
        /* <DEDUP_REMOVED lines=144> */
	.type		mrg32k3aM2Seq,@object
	.size		mrg32k3aM2Seq,(precalc_xorwow_matrix - mrg32k3aM2Seq)
mrg32k3aM2Seq:
        /* <DEDUP_REMOVED lines=144> */
	.type		precalc_xorwow_matrix,@object
	.size		precalc_xorwow_matrix,(precalc_xorwow_offset_matrix - precalc_xorwow_matrix)
precalc_xorwow_matrix:
        /* <DEDUP_REMOVED lines=6400> */
	.type		precalc_xorwow_offset_matrix,@object
	.size		precalc_xorwow_offset_matrix,(.L_1 - precalc_xorwow_offset_matrix)
precalc_xorwow_offset_matrix:
        /* <DEDUP_REMOVED lines=6400> */
.L_1:


//--------------------- .nv.shared.reserved.0     --------------------------
	.section	.nv.shared.reserved.0,"aw",@nobits
	.weak		__nv_reservedSMEM_offset_0_alias
	.size		__nv_reservedSMEM_offset_0_alias, 0, 64
	.other		__nv_reservedSMEM_offset_0_alias,@"STO_CUDA_RESERVED_SHARED STV_DEFAULT"
__nv_reservedSMEM_offset_0_alias:
	.zero		0
	.zero		64


//--------------------- .nv.constant0._Z20monteCarloPiEstimatePixm --------------------------
	.section	.nv.constant0._Z20monteCarloPiEstimatePixm,"a",@progbits
	.sectionflags	@""
	.align	4
.nv.constant0._Z20monteCarloPiEstimatePixm:
	.zero		920


//--------------------- SYMBOLS --------------------------

	.type		.nv.reservedSmem.offset0,@object
	.size		.nv.reservedSmem.offset0,0x4
